//
// Generated by NVIDIA NVVM Compiler
//
// Compiler Build ID: CL-36424714
// Cuda compilation tools, release 13.0, V13.0.88
// Based on NVVM 20.0.0
//

.version 9.0
.target sm_100
.address_size 64

	// .globl	_Z16LU_decompositionPfS_S_

.visible .entry _Z16LU_decompositionPfS_S_(
	.param .u64 .ptr .align 1 _Z16LU_decompositionPfS_S__param_0,
	.param .u64 .ptr .align 1 _Z16LU_decompositionPfS_S__param_1,
	.param .u64 .ptr .align 1 _Z16LU_decompositionPfS_S__param_2
)
{
	.reg .pred 	%p<21>;
	.reg .b16 	%rs<15>;
	.reg .b32 	%r<82>;
	.reg .b32 	%f<138>;
	.reg .b64 	%rd<116>;

	ld.param.u64 	%rd6, [_Z16LU_decompositionPfS_S__param_0];
	ld.param.u64 	%rd7, [_Z16LU_decompositionPfS_S__param_1];
	ld.param.u64 	%rd8, [_Z16LU_decompositionPfS_S__param_2];
	cvta.to.global.u64 	%rd1, %rd7;
	cvta.to.global.u64 	%rd2, %rd8;
	cvta.to.global.u64 	%rd3, %rd6;
	mov.u32 	%r1, %tid.x;
	mul.lo.s32 	%r2, %r1, 1000;
	mul.lo.s32 	%r37, %r1, 1001;
	mul.wide.u32 	%rd9, %r37, 4;
	add.s64 	%rd4, %rd2, %rd9;
	mov.b32 	%r69, 0;
	mov.b16 	%rs13, 0;
	cvt.u64.u32 	%rd72, %r2;
	mov.u16 	%rs14, %rs13;
$L__BB0_1:
	not.b16 	%rs7, %rs14;
	cvt.u32.u16 	%r38, %rs7;
	and.b32  	%r4, %r38, 7;
	add.s32 	%r5, %r4, -1;
	sub.s32 	%r6, 999, %r69;
	setp.ne.s32 	%p1, %r1, %r69;
	@%p1 bra 	$L__BB0_14;
	setp.gt.u32 	%p2, %r1, 998;
	mul.lo.s32 	%r39, %r1, 1001;
	mul.wide.u32 	%rd10, %r39, 4;
	add.s64 	%rd11, %rd3, %rd10;
	ld.global.f32 	%f1, [%rd11];
	st.global.f32 	[%rd4], %f1;
	@%p2 bra 	$L__BB0_14;
	add.s32 	%r40, %r1, -992;
	setp.lt.u32 	%p3, %r40, 7;
	mov.u32 	%r73, %r1;
	@%p3 bra 	$L__BB0_6;
	mad.lo.s32 	%r71, %r1, 1001, 4000;
	and.b32  	%r41, %r6, -8;
	neg.s32 	%r70, %r41;
	mov.u32 	%r73, %r1;
$L__BB0_5:
	.pragma "nounroll";
	cvt.u64.u32 	%rd12, %r2;
	cvt.u64.u32 	%rd13, %r73;
	add.s64 	%rd14, %rd13, %rd12;
	shl.b64 	%rd15, %rd14, 2;
	add.s64 	%rd16, %rd3, %rd15;
	ld.global.f32 	%f2, [%rd16+4];
	add.s64 	%rd17, %rd2, %rd15;
	st.global.f32 	[%rd17+4], %f2;
	add.s32 	%r42, %r71, -3000;
	mul.wide.u32 	%rd18, %r42, 4;
	add.s64 	%rd19, %rd3, %rd18;
	ld.global.f32 	%f3, [%rd19];
	ld.global.f32 	%f4, [%rd4];
	div.rn.f32 	%f5, %f3, %f4;
	add.s64 	%rd20, %rd1, %rd18;
	st.global.f32 	[%rd20], %f5;
	ld.global.f32 	%f6, [%rd16+8];
	st.global.f32 	[%rd17+8], %f6;
	add.s32 	%r43, %r71, -2000;
	mul.wide.u32 	%rd21, %r43, 4;
	add.s64 	%rd22, %rd3, %rd21;
	ld.global.f32 	%f7, [%rd22];
	ld.global.f32 	%f8, [%rd4];
	div.rn.f32 	%f9, %f7, %f8;
	add.s64 	%rd23, %rd1, %rd21;
	st.global.f32 	[%rd23], %f9;
	ld.global.f32 	%f10, [%rd16+12];
	st.global.f32 	[%rd17+12], %f10;
	add.s32 	%r44, %r71, -1000;
	mul.wide.u32 	%rd24, %r44, 4;
	add.s64 	%rd25, %rd3, %rd24;
	ld.global.f32 	%f11, [%rd25];
	ld.global.f32 	%f12, [%rd4];
	div.rn.f32 	%f13, %f11, %f12;
	add.s64 	%rd26, %rd1, %rd24;
	st.global.f32 	[%rd26], %f13;
	ld.global.f32 	%f14, [%rd16+16];
	st.global.f32 	[%rd17+16], %f14;
	add.s32 	%r45, %r71, 4000;
	mul.wide.u32 	%rd27, %r71, 4;
	add.s64 	%rd28, %rd3, %rd27;
	ld.global.f32 	%f15, [%rd28];
	ld.global.f32 	%f16, [%rd4];
	div.rn.f32 	%f17, %f15, %f16;
	add.s64 	%rd29, %rd1, %rd27;
	st.global.f32 	[%rd29], %f17;
	ld.global.f32 	%f18, [%rd16+20];
	st.global.f32 	[%rd17+20], %f18;
	add.s32 	%r46, %r71, 1000;
	mul.wide.u32 	%rd30, %r46, 4;
	add.s64 	%rd31, %rd3, %rd30;
	ld.global.f32 	%f19, [%rd31];
	ld.global.f32 	%f20, [%rd4];
	div.rn.f32 	%f21, %f19, %f20;
	add.s64 	%rd32, %rd1, %rd30;
	st.global.f32 	[%rd32], %f21;
	ld.global.f32 	%f22, [%rd16+24];
	st.global.f32 	[%rd17+24], %f22;
	add.s32 	%r47, %r71, 2000;
	mul.wide.u32 	%rd33, %r47, 4;
	add.s64 	%rd34, %rd3, %rd33;
	ld.global.f32 	%f23, [%rd34];
	ld.global.f32 	%f24, [%rd4];
	div.rn.f32 	%f25, %f23, %f24;
	add.s64 	%rd35, %rd1, %rd33;
	st.global.f32 	[%rd35], %f25;
	ld.global.f32 	%f26, [%rd16+28];
	st.global.f32 	[%rd17+28], %f26;
	add.s32 	%r48, %r71, 3000;
	mul.wide.u32 	%rd36, %r48, 4;
	add.s64 	%rd37, %rd3, %rd36;
	ld.global.f32 	%f27, [%rd37];
	ld.global.f32 	%f28, [%rd4];
	div.rn.f32 	%f29, %f27, %f28;
	add.s64 	%rd38, %rd1, %rd36;
	st.global.f32 	[%rd38], %f29;
	add.s32 	%r73, %r73, 8;
	ld.global.f32 	%f30, [%rd16+32];
	st.global.f32 	[%rd17+32], %f30;
	mul.wide.u32 	%rd39, %r45, 4;
	add.s64 	%rd40, %rd3, %rd39;
	ld.global.f32 	%f31, [%rd40];
	ld.global.f32 	%f32, [%rd4];
	div.rn.f32 	%f33, %f31, %f32;
	add.s64 	%rd41, %rd1, %rd39;
	st.global.f32 	[%rd41], %f33;
	add.s32 	%r71, %r71, 8000;
	add.s32 	%r70, %r70, 8;
	setp.ne.s32 	%p4, %r70, 0;
	@%p4 bra 	$L__BB0_5;
$L__BB0_6:
	and.b32  	%r49, %r6, 7;
	setp.eq.s32 	%p5, %r49, 0;
	@%p5 bra 	$L__BB0_14;
	setp.lt.u32 	%p6, %r5, 3;
	@%p6 bra 	$L__BB0_9;
	cvt.u64.u32 	%rd42, %r2;
	cvt.u64.u32 	%rd43, %r73;
	add.s64 	%rd44, %rd43, %rd42;
	shl.b64 	%rd45, %rd44, 2;
	add.s64 	%rd46, %rd3, %rd45;
	ld.global.f32 	%f34, [%rd46+4];
	add.s64 	%rd47, %rd2, %rd45;
	st.global.f32 	[%rd47+4], %f34;
	mad.lo.s32 	%r50, %r73, 1000, %r1;
	add.s32 	%r51, %r50, 1000;
	mul.wide.u32 	%rd48, %r51, 4;
	add.s64 	%rd49, %rd3, %rd48;
	ld.global.f32 	%f35, [%rd49];
	ld.global.f32 	%f36, [%rd4];
	div.rn.f32 	%f37, %f35, %f36;
	add.s64 	%rd50, %rd1, %rd48;
	st.global.f32 	[%rd50], %f37;
	ld.global.f32 	%f38, [%rd46+8];
	st.global.f32 	[%rd47+8], %f38;
	add.s32 	%r52, %r50, 2000;
	mul.wide.u32 	%rd51, %r52, 4;
	add.s64 	%rd52, %rd3, %rd51;
	ld.global.f32 	%f39, [%rd52];
	ld.global.f32 	%f40, [%rd4];
	div.rn.f32 	%f41, %f39, %f40;
	add.s64 	%rd53, %rd1, %rd51;
	st.global.f32 	[%rd53], %f41;
	ld.global.f32 	%f42, [%rd46+12];
	st.global.f32 	[%rd47+12], %f42;
	add.s32 	%r53, %r50, 3000;
	mul.wide.u32 	%rd54, %r53, 4;
	add.s64 	%rd55, %rd3, %rd54;
	ld.global.f32 	%f43, [%rd55];
	ld.global.f32 	%f44, [%rd4];
	div.rn.f32 	%f45, %f43, %f44;
	add.s64 	%rd56, %rd1, %rd54;
	st.global.f32 	[%rd56], %f45;
	add.s32 	%r73, %r73, 4;
	ld.global.f32 	%f46, [%rd46+16];
	st.global.f32 	[%rd47+16], %f46;
	add.s32 	%r54, %r50, 4000;
	mul.wide.u32 	%rd57, %r54, 4;
	add.s64 	%rd58, %rd3, %rd57;
	ld.global.f32 	%f47, [%rd58];
	ld.global.f32 	%f48, [%rd4];
	div.rn.f32 	%f49, %f47, %f48;
	add.s64 	%rd59, %rd1, %rd57;
	st.global.f32 	[%rd59], %f49;
$L__BB0_9:
	and.b32  	%r55, %r4, 3;
	setp.eq.s32 	%p7, %r55, 0;
	@%p7 bra 	$L__BB0_14;
	and.b16  	%rs8, %rs13, 3;
	setp.eq.s16 	%p8, %rs8, 2;
	@%p8 bra 	$L__BB0_12;
	cvt.u64.u32 	%rd60, %r2;
	cvt.u64.u32 	%rd61, %r73;
	add.s64 	%rd62, %rd61, %rd60;
	shl.b64 	%rd63, %rd62, 2;
	add.s64 	%rd64, %rd3, %rd63;
	ld.global.f32 	%f50, [%rd64+4];
	add.s64 	%rd65, %rd2, %rd63;
	st.global.f32 	[%rd65+4], %f50;
	mad.lo.s32 	%r56, %r73, 1000, %r1;
	add.s32 	%r57, %r56, 1000;
	mul.wide.u32 	%rd66, %r57, 4;
	add.s64 	%rd67, %rd3, %rd66;
	ld.global.f32 	%f51, [%rd67];
	ld.global.f32 	%f52, [%rd4];
	div.rn.f32 	%f53, %f51, %f52;
	add.s64 	%rd68, %rd1, %rd66;
	st.global.f32 	[%rd68], %f53;
	add.s32 	%r73, %r73, 2;
	ld.global.f32 	%f54, [%rd64+8];
	st.global.f32 	[%rd65+8], %f54;
	add.s32 	%r58, %r56, 2000;
	mul.wide.u32 	%rd69, %r58, 4;
	add.s64 	%rd70, %rd3, %rd69;
	ld.global.f32 	%f55, [%rd70];
	ld.global.f32 	%f56, [%rd4];
	div.rn.f32 	%f57, %f55, %f56;
	add.s64 	%rd71, %rd1, %rd69;
	st.global.f32 	[%rd71], %f57;
$L__BB0_12:
	and.b16  	%rs9, %rs13, 1;
	setp.eq.b16 	%p9, %rs9, 1;
	@%p9 bra 	$L__BB0_14;
	cvt.u64.u32 	%rd73, %r73;
	add.s64 	%rd74, %rd73, %rd72;
	shl.b64 	%rd75, %rd74, 2;
	add.s64 	%rd76, %rd3, %rd75;
	ld.global.f32 	%f58, [%rd76+4];
	add.s64 	%rd77, %rd2, %rd75;
	st.global.f32 	[%rd77+4], %f58;
	mad.lo.s32 	%r59, %r73, 1000, %r1;
	add.s32 	%r60, %r59, 1000;
	mul.wide.u32 	%rd78, %r60, 4;
	add.s64 	%rd79, %rd3, %rd78;
	ld.global.f32 	%f59, [%rd79];
	ld.global.f32 	%f60, [%rd4];
	div.rn.f32 	%f61, %f59, %f60;
	add.s64 	%rd80, %rd1, %rd78;
	st.global.f32 	[%rd80], %f61;
$L__BB0_14:
	bar.sync 	0;
	setp.gt.u32 	%p10, %r69, 998;
	@%p10 bra 	$L__BB0_30;
	mul.lo.s32 	%r20, %r69, 1000;
	and.b32  	%r21, %r6, -8;
	mov.u32 	%r76, %r69;
$L__BB0_16:
	setp.ne.s32 	%p11, %r1, %r69;
	add.s32 	%r76, %r76, 1;
	@%p11 bra 	$L__BB0_29;
	add.s32 	%r61, %r1, -992;
	setp.lt.u32 	%p12, %r61, 7;
	mul.lo.s32 	%r24, %r76, 1000;
	add.s32 	%r25, %r24, %r1;
	mul.wide.u32 	%rd81, %r25, 4;
	add.s64 	%rd5, %rd1, %rd81;
	mov.u32 	%r79, %r1;
	@%p12 bra 	$L__BB0_20;
	mov.b32 	%r78, 0;
	mov.u32 	%r79, %r1;
$L__BB0_19:
	.pragma "nounroll";
	ld.global.f32 	%f62, [%rd5];
	add.s32 	%r63, %r79, %r20;
	mul.wide.u32 	%rd82, %r63, 4;
	add.s64 	%rd83, %rd2, %rd82;
	ld.global.f32 	%f63, [%rd83+4];
	mul.f32 	%f64, %f62, %f63;
	add.s32 	%r64, %r79, %r24;
	mul.wide.u32 	%rd84, %r64, 4;
	add.s64 	%rd85, %rd3, %rd84;
	ld.global.f32 	%f65, [%rd85+4];
	sub.f32 	%f66, %f65, %f64;
	st.global.f32 	[%rd85+4], %f66;
	ld.global.f32 	%f67, [%rd5];
	ld.global.f32 	%f68, [%rd83+8];
	mul.f32 	%f69, %f67, %f68;
	ld.global.f32 	%f70, [%rd85+8];
	sub.f32 	%f71, %f70, %f69;
	st.global.f32 	[%rd85+8], %f71;
	ld.global.f32 	%f72, [%rd5];
	ld.global.f32 	%f73, [%rd83+12];
	mul.f32 	%f74, %f72, %f73;
	ld.global.f32 	%f75, [%rd85+12];
	sub.f32 	%f76, %f75, %f74;
	st.global.f32 	[%rd85+12], %f76;
	ld.global.f32 	%f77, [%rd5];
	ld.global.f32 	%f78, [%rd83+16];
	mul.f32 	%f79, %f77, %f78;
	ld.global.f32 	%f80, [%rd85+16];
	sub.f32 	%f81, %f80, %f79;
	st.global.f32 	[%rd85+16], %f81;
	ld.global.f32 	%f82, [%rd5];
	ld.global.f32 	%f83, [%rd83+20];
	mul.f32 	%f84, %f82, %f83;
	ld.global.f32 	%f85, [%rd85+20];
	sub.f32 	%f86, %f85, %f84;
	st.global.f32 	[%rd85+20], %f86;
	ld.global.f32 	%f87, [%rd5];
	ld.global.f32 	%f88, [%rd83+24];
	mul.f32 	%f89, %f87, %f88;
	ld.global.f32 	%f90, [%rd85+24];
	sub.f32 	%f91, %f90, %f89;
	st.global.f32 	[%rd85+24], %f91;
	ld.global.f32 	%f92, [%rd5];
	ld.global.f32 	%f93, [%rd83+28];
	mul.f32 	%f94, %f92, %f93;
	ld.global.f32 	%f95, [%rd85+28];
	sub.f32 	%f96, %f95, %f94;
	st.global.f32 	[%rd85+28], %f96;
	add.s32 	%r79, %r79, 8;
	ld.global.f32 	%f97, [%rd5];
	ld.global.f32 	%f98, [%rd83+32];
	mul.f32 	%f99, %f97, %f98;
	ld.global.f32 	%f100, [%rd85+32];
	sub.f32 	%f101, %f100, %f99;
	st.global.f32 	[%rd85+32], %f101;
	add.s32 	%r78, %r78, 8;
	setp.ne.s32 	%p13, %r78, %r21;
	@%p13 bra 	$L__BB0_19;
$L__BB0_20:
	sub.s32 	%r65, 999, %r69;
	and.b32  	%r66, %r65, 7;
	setp.eq.s32 	%p14, %r66, 0;
	@%p14 bra 	$L__BB0_28;
	setp.lt.u32 	%p15, %r5, 3;
	@%p15 bra 	$L__BB0_23;
	ld.global.f32 	%f102, [%rd5];
	cvt.u64.u32 	%rd86, %r20;
	cvt.u64.u32 	%rd87, %r79;
	add.s64 	%rd88, %rd87, %rd86;
	shl.b64 	%rd89, %rd88, 2;
	add.s64 	%rd90, %rd2, %rd89;
	ld.global.f32 	%f103, [%rd90+4];
	mul.f32 	%f104, %f102, %f103;
	cvt.u64.u32 	%rd91, %r24;
	add.s64 	%rd92, %rd87, %rd91;
	shl.b64 	%rd93, %rd92, 2;
	add.s64 	%rd94, %rd3, %rd93;
	ld.global.f32 	%f105, [%rd94+4];
	sub.f32 	%f106, %f105, %f104;
	st.global.f32 	[%rd94+4], %f106;
	ld.global.f32 	%f107, [%rd5];
	ld.global.f32 	%f108, [%rd90+8];
	mul.f32 	%f109, %f107, %f108;
	ld.global.f32 	%f110, [%rd94+8];
	sub.f32 	%f111, %f110, %f109;
	st.global.f32 	[%rd94+8], %f111;
	ld.global.f32 	%f112, [%rd5];
	ld.global.f32 	%f113, [%rd90+12];
	mul.f32 	%f114, %f112, %f113;
	ld.global.f32 	%f115, [%rd94+12];
	sub.f32 	%f116, %f115, %f114;
	st.global.f32 	[%rd94+12], %f116;
	add.s32 	%r79, %r79, 4;
	ld.global.f32 	%f117, [%rd5];
	ld.global.f32 	%f118, [%rd90+16];
	mul.f32 	%f119, %f117, %f118;
	ld.global.f32 	%f120, [%rd94+16];
	sub.f32 	%f121, %f120, %f119;
	st.global.f32 	[%rd94+16], %f121;
$L__BB0_23:
	and.b32  	%r68, %r38, 3;
	setp.eq.s32 	%p16, %r68, 0;
	@%p16 bra 	$L__BB0_28;
	and.b16  	%rs11, %rs13, 3;
	setp.eq.s16 	%p17, %rs11, 2;
	@%p17 bra 	$L__BB0_26;
	ld.global.f32 	%f122, [%rd5];
	cvt.u64.u32 	%rd95, %r20;
	cvt.u64.u32 	%rd96, %r79;
	add.s64 	%rd97, %rd96, %rd95;
	shl.b64 	%rd98, %rd97, 2;
	add.s64 	%rd99, %rd2, %rd98;
	ld.global.f32 	%f123, [%rd99+4];
	mul.f32 	%f124, %f122, %f123;
	cvt.u64.u32 	%rd100, %r24;
	add.s64 	%rd101, %rd96, %rd100;
	shl.b64 	%rd102, %rd101, 2;
	add.s64 	%rd103, %rd3, %rd102;
	ld.global.f32 	%f125, [%rd103+4];
	sub.f32 	%f126, %f125, %f124;
	st.global.f32 	[%rd103+4], %f126;
	add.s32 	%r79, %r79, 2;
	ld.global.f32 	%f127, [%rd5];
	ld.global.f32 	%f128, [%rd99+8];
	mul.f32 	%f129, %f127, %f128;
	ld.global.f32 	%f130, [%rd103+8];
	sub.f32 	%f131, %f130, %f129;
	st.global.f32 	[%rd103+8], %f131;
$L__BB0_26:
	and.b16  	%rs12, %rs13, 1;
	setp.eq.b16 	%p18, %rs12, 1;
	@%p18 bra 	$L__BB0_28;
	ld.global.f32 	%f132, [%rd5];
	cvt.u64.u32 	%rd104, %r20;
	cvt.u64.u32 	%rd105, %r79;
	add.s64 	%rd106, %rd105, %rd104;
	shl.b64 	%rd107, %rd106, 2;
	add.s64 	%rd108, %rd2, %rd107;
	ld.global.f32 	%f133, [%rd108+4];
	mul.f32 	%f134, %f132, %f133;
	cvt.u64.u32 	%rd109, %r24;
	add.s64 	%rd110, %rd105, %rd109;
	shl.b64 	%rd111, %rd110, 2;
	add.s64 	%rd112, %rd3, %rd111;
	ld.global.f32 	%f135, [%rd112+4];
	sub.f32 	%f136, %f135, %f134;
	st.global.f32 	[%rd112+4], %f136;
$L__BB0_28:
	mul.wide.u32 	%rd113, %r25, 4;
	add.s64 	%rd114, %rd3, %rd113;
	ld.global.f32 	%f137, [%rd114];
	add.s64 	%rd115, %rd2, %rd113;
	st.global.f32 	[%rd115], %f137;
$L__BB0_29:
	bar.sync 	0;
	setp.ne.s32 	%p19, %r76, 999;
	@%p19 bra 	$L__BB0_16;
$L__BB0_30:
	add.s32 	%r69, %r69, 1;
	setp.ne.s32 	%p20, %r69, 1000;
	add.s16 	%rs14, %rs14, 1;
	add.s16 	%rs13, %rs13, 1;
	@%p20 bra 	$L__BB0_1;
	ret;

}


// ===== COMPILED SASS (sm_100) =====

	.target	sm_100

	.elftype	@"ET_EXEC"


//--------------------- .note.nv.tkinfo           --------------------------
	.section	.note.nv.tkinfo,"",@"SHT_NOTE"
	.sectionflags	@"SHF_NOTE_NV_TKINFO"
	.tkinfo
        /*0018*/ 	.word	0x00000002
        /*0030*/ 	.string	""
        /*0030*/ 	.string	"ptxas"
        /*0030*/ 	.string	"Cuda compilation tools, release 13.0, V13.0.88"
        /*0030*/ 	.string	"Build cuda_13.0.r13.0/compiler.36424714_0"
        /*0030*/ 	.string	"-arch sm_100 -m 64 "



//--------------------- .note.nv.cuinfo           --------------------------
	.section	.note.nv.cuinfo,"",@"SHT_NOTE"
	.sectionflags	@"SHF_NOTE_NV_CUINFO"
        /*0018*/ 	.short	0x0002
        /*001a*/ 	.short	0x0064
        /*001c*/ 	.short	0x0082
	.zero		2


//--------------------- .nv.info                  --------------------------
	.section	.nv.info,"",@"SHT_CUDA_INFO"
	.align	4


	//----- nvinfo : EIATTR_REGCOUNT
	.align		4
        /*0000*/ 	.byte	0x04, 0x2f
        /*0002*/ 	.short	(.L_1 - .L_0)
	.align		4
.L_0:
        /*0004*/ 	.word	index@(_Z16LU_decompositionPfS_S_)
        /*0008*/ 	.word	0x00000022


	//----- nvinfo : EIATTR_FRAME_SIZE
	.align		4
.L_1:
        /*000c*/ 	.byte	0x04, 0x11
        /*000e*/ 	.short	(.L_3 - .L_2)
	.align		4
.L_2:
        /*0010*/ 	.word	index@($__internal_0_$__cuda_sm3x_div_rn_noftz_f32_slowpath)
        /*0014*/ 	.word	0x00000000


	//----- nvinfo : EIATTR_FRAME_SIZE
	.align		4
.L_3:
        /*0018*/ 	.byte	0x04, 0x11
        /*001a*/ 	.short	(.L_5 - .L_4)
	.align		4
.L_4:
        /*001c*/ 	.word	index@(_Z16LU_decompositionPfS_S_)
        /*0020*/ 	.word	0x00000000


	//----- nvinfo : EIATTR_MIN_STACK_SIZE
	.align		4
.L_5:
        /*0024*/ 	.byte	0x04, 0x12
        /*0026*/ 	.short	(.L_7 - .L_6)
	.align		4
.L_6:
        /*0028*/ 	.word	index@(_Z16LU_decompositionPfS_S_)
        /*002c*/ 	.word	0x00000000
.L_7:


//--------------------- .nv.compat                --------------------------
	.section	.nv.compat,"",@"SHT_CUDA_COMPAT_INFO"
	.align	4
        /*0000*/ 	.byte	0x02, 0x09, 0x00, 0x00, 0x02, 0x02, 0x01, 0x00, 0x02, 0x05, 0x05, 0x00, 0x03, 0x07, 0x01, 0x01
        /*0010*/ 	.byte	0x02, 0x03, 0x00, 0x00, 0x02, 0x06, 0x01, 0x00, 0x04, 0x0b, 0x08, 0x00, 0x01, 0x00, 0x00, 0x00
        /*0020*/ 	.byte	0x00, 0x00, 0x00, 0x00


//--------------------- .nv.info._Z16LU_decompositionPfS_S_ --------------------------
	.section	.nv.info._Z16LU_decompositionPfS_S_,"",@"SHT_CUDA_INFO"
	.sectionflags	@""
	.align	4


	//----- nvinfo : EIATTR_CUDA_API_VERSION
	.align		4
        /*0000*/ 	.byte	0x04, 0x37
        /*0002*/ 	.short	(.L_9 - .L_8)
.L_8:
        /*0004*/ 	.word	0x00000082


	//----- nvinfo : EIATTR_KPARAM_INFO
	.align		4
.L_9:
        /*0008*/ 	.byte	0x04, 0x17
        /*000a*/ 	.short	(.L_11 - .L_10)
.L_10:
        /*000c*/ 	.word	0x00000000
        /*0010*/ 	.short	0x0002
        /*0012*/ 	.short	0x0010
        /*0014*/ 	.byte	0x00, 0xf5, 0x21, 0x00


	//----- nvinfo : EIATTR_KPARAM_INFO
	.align		4
.L_11:
        /*0018*/ 	.byte	0x04, 0x17
        /*001a*/ 	.short	(.L_13 - .L_12)
.L_12:
        /*001c*/ 	.word	0x00000000
        /*0020*/ 	.short	0x0001
        /*0022*/ 	.short	0x0008
        /*0024*/ 	.byte	0x00, 0xf5, 0x21, 0x00


	//----- nvinfo : EIATTR_KPARAM_INFO
	.align		4
.L_13:
        /*0028*/ 	.byte	0x04, 0x17
        /*002a*/ 	.short	(.L_15 - .L_14)
.L_14:
        /*002c*/ 	.word	0x00000000
        /*0030*/ 	.short	0x0000
        /*0032*/ 	.short	0x0000
        /*0034*/ 	.byte	0x00, 0xf5, 0x21, 0x00


	//----- nvinfo : EIATTR_SPARSE_MMA_MASK
	.align		4
.L_15:
        /*0038*/ 	.byte	0x03, 0x50
        /*003a*/ 	.short	0x0000


	//----- nvinfo : EIATTR_MAXREG_COUNT
	.align		4
        /*003c*/ 	.byte	0x03, 0x1b
        /*003e*/ 	.short	0x00ff


	//----- nvinfo : EIATTR_NUM_BARRIERS
	.align		4
        /*0040*/ 	.byte	0x02, 0x4c
        /*0042*/ 	.byte	0x01
	.zero		1


	//----- nvinfo : EIATTR_MERCURY_ISA_VERSION
	.align		4
        /*0044*/ 	.byte	0x03, 0x5f
        /*0046*/ 	.short	0x0101


	//----- nvinfo : EIATTR_VRC_CTA_INIT_COUNT
	.align		4
        /*0048*/ 	.byte	0x02, 0x4a
	.zero		1
	.zero		1


	//----- nvinfo : EIATTR_EXIT_INSTR_OFFSETS
	.align		4
        /*004c*/ 	.byte	0x04, 0x1c
        /*004e*/ 	.short	(.L_17 - .L_16)


	//   ....[0]....
.L_16:
        /*0050*/ 	.word	0x00002620


	//----- nvinfo : EIATTR_CRS_STACK_SIZE
	.align		4
.L_17:
        /*0054*/ 	.byte	0x04, 0x1e
        /*0056*/ 	.short	(.L_19 - .L_18)
.L_18:
        /*0058*/ 	.word	0x00000000


	//----- nvinfo : EIATTR_CBANK_PARAM_SIZE
	.align		4
.L_19:
        /*005c*/ 	.byte	0x03, 0x19
        /*005e*/ 	.short	0x0018


	//----- nvinfo : EIATTR_PARAM_CBANK
	.align		4
        /*0060*/ 	.byte	0x04, 0x0a
        /*0062*/ 	.short	(.L_21 - .L_20)
	.align		4
.L_20:
        /*0064*/ 	.word	index@(.nv.constant0._Z16LU_decompositionPfS_S_)
        /*0068*/ 	.short	0x0380
        /*006a*/ 	.short	0x0018


	//----- nvinfo : EIATTR_SW_WAR
	.align		4
.L_21:
        /*006c*/ 	.byte	0x04, 0x36
        /*006e*/ 	.short	(.L_23 - .L_22)
.L_22:
        /*0070*/ 	.word	0x00000008
.L_23:


//--------------------- .nv.callgraph             --------------------------
	.section	.nv.callgraph,"",@"SHT_CUDA_CALLGRAPH"
	.align	4
	.sectionentsize	8
	.align		4
        /*0000*/ 	.word	0x00000000
	.align		4
        /*0004*/ 	.word	0xffffffff
	.align		4
        /*0008*/ 	.word	0x00000000
	.align		4
        /*000c*/ 	.word	0xfffffffe
	.align		4
        /*0010*/ 	.word	0x00000000
	.align		4
        /*0014*/ 	.word	0xfffffffd
	.align		4
        /*0018*/ 	.word	0x00000000
	.align		4
        /*001c*/ 	.word	0xfffffffc


//--------------------- .text._Z16LU_decompositionPfS_S_ --------------------------
	.section	.text._Z16LU_decompositionPfS_S_,"ax",@progbits
	.align	128
        .global         _Z16LU_decompositionPfS_S_
        .type           _Z16LU_decompositionPfS_S_,@function
        .size           _Z16LU_decompositionPfS_S_,(.L_x_60 - _Z16LU_decompositionPfS_S_)
        .other          _Z16LU_decompositionPfS_S_,@"STO_CUDA_ENTRY STV_DEFAULT"
_Z16LU_decompositionPfS_S_:
.text._Z16LU_decompositionPfS_S_:
[----:B------:R-:W-:Y:S01]  /*0000*/  LDC R1, c[0x0][0x37c] ;  /* 0x0000df00ff017b82 */ /* 0x000fe20000000800 */
[----:B------:R-:W0:Y:S07]  /*0010*/  S2R R4, SR_TID.X ;  /* 0x0000000000047919 */ /* 0x000e2e0000002100 */
[----:B------:R-:W1:Y:S01]  /*0020*/  LDC.64 R20, c[0x0][0x390] ;  /* 0x0000e400ff147b82 */ /* 0x000e620000000a00 */
[----:B------:R-:W-:Y:S01]  /*0030*/  PRMT R5, RZ, 0x7610, R5 ;  /* 0x00007610ff057816 */ /* 0x000fe20000000005 */
[----:B------:R-:W2:Y:S01]  /*0040*/  LDCU.64 UR8, c[0x0][0x358] ;  /* 0x00006b00ff0877ac */ /* 0x000ea20008000a00 */
[----:B------:R-:W-:Y:S01]  /*0050*/  PRMT R6, RZ, 0x7610, R6 ;  /* 0x00007610ff067816 */ /* 0x000fe20000000006 */
[----:B------:R-:W-:Y:S01]  /*0060*/  UMOV UR4, URZ ;  /* 0x000000ff00047c82 */ /* 0x000fe20008000000 */
[----:B0-----:R-:W-:-:S02]  /*0070*/  IMAD R3, R4, 0x3e9, RZ ;  /* 0x000003e904037824 */ /* 0x001fc400078e02ff */
[----:B------:R-:W-:Y:S02]  /*0080*/  IMAD R7, R4, 0x3e8, RZ ;  /* 0x000003e804077824 */ /* 0x000fe400078e02ff */
[----:B-12---:R-:W-:-:S07]  /*0090*/  IMAD.WIDE.U32 R20, R3, 0x4, R20 ;  /* 0x0000000403147825 */ /* 0x006fce00078e0014 */
.L_x_47:
[----:B------:R-:W-:Y:S01]  /*00a0*/  ISETP.NE.AND P0, PT, R4, UR4, PT ;  /* 0x0000000404007c0c */ /* 0x000fe2000bf05270 */
[----:B0-----:R-:W0:Y:S01]  /*00b0*/  LDCU.64 UR12, c[0x0][0x390] ;  /* 0x00007200ff0c77ac */ /* 0x001e220008000a00 */
[----:B------:R-:W-:Y:S01]  /*00c0*/  LOP3.LUT R8, RZ, R6, RZ, 0x33, !PT ;  /* 0x00000006ff087212 */ /* 0x000fe200078e33ff */
[----:B------:R-:W-:Y:S01]  /*00d0*/  BSSY.RECONVERGENT B0, `(.L_x_0) ;  /* 0x00001ad000007945 */ /* 0x000fe20003800200 */
[----:B------:R-:W1:Y:S02]  /*00e0*/  LDCU.64 UR10, c[0x0][0x380] ;  /* 0x00007000ff0a77ac */ /* 0x000e640008000a00 */
[----:B------:R-:W-:Y:S01]  /*00f0*/  LOP3.LUT R8, R8, 0xffff, RZ, 0xc0, !PT ;  /* 0x0000ffff08087812 */ /* 0x000fe200078ec0ff */
[----:B------:R-:W-:-:S03]  /*0100*/  UIADD3 UR6, UPT, UPT, -UR4, 0x3e7, URZ ;  /* 0x000003e704067890 */ /* 0x000fc6000fffe1ff */
[----:B------:R-:W-:-:S04]  /*0110*/  LOP3.LUT R9, R8, 0x7, RZ, 0xc0, !PT ;  /* 0x0000000708097812 */ /* 0x000fc800078ec0ff */
[----:B------:R-:W-:Y:S01]  /*0120*/  IADD3 R10, PT, PT, R9, -0x1, RZ ;  /* 0xffffffff090a7810 */ /* 0x000fe20007ffe0ff */
[----:B--234-:R-:W-:Y:S06]  /*0130*/  @P0 BRA `(.L_x_1) ;  /* 0x0000001800980947 */ /* 0x01cfec0003800000 */
[----:B------:R-:W2:Y:S01]  /*0140*/  LDC.64 R2, c[0x0][0x380] ;  /* 0x0000e000ff027b82 */ /* 0x000ea20000000a00 */
[----:B------:R-:W-:-:S04]  /*0150*/  IMAD R11, R4, 0x3e9, RZ ;  /* 0x000003e9040b7824 */ /* 0x000fc800078e02ff */
[----:B--2---:R-:W-:-:S06]  /*0160*/  IMAD.WIDE.U32 R2, R11, 0x4, R2 ;  /* 0x000000040b027825 */ /* 0x004fcc00078e0002 */
[----:B------:R-:W2:Y:S01]  /*0170*/  LDG.E R3, desc[UR8][R2.64] ;  /* 0x0000000802037981 */ /* 0x000ea2000c1e1900 */
[----:B------:R-:W-:-:S03]  /*0180*/  ISETP.GT.U32.AND P0, PT, R4, 0x3e6, PT ;  /* 0x000003e60400780c */ /* 0x000fc60003f04070 */
[----:B--2---:R2:W-:Y:S10]  /*0190*/  STG.E desc[UR8][R20.64], R3 ;  /* 0x0000000314007986 */ /* 0x0045f4000c101908 */
[----:B------:R-:W-:Y:S05]  /*01a0*/  @P0 BRA `(.L_x_1) ;  /* 0x00000018007c0947 */ /* 0x000fea0003800000 */
[----:B------:R-:W-:Y:S01]  /*01b0*/  VIADD R0, R4, 0xfffffc20 ;  /* 0xfffffc2004007836 */ /* 0x000fe20000000000 */
[----:B------:R-:W-:Y:S01]  /*01c0*/  BSSY.RECONVERGENT B3, `(.L_x_2) ;  /* 0x00000cd000037945 */ /* 0x000fe20003800200 */
[----:B------:R-:W-:-:S03]  /*01d0*/  MOV R12, R4 ;  /* 0x00000004000c7202 */ /* 0x000fc60000000f00 */
[----:B------:R-:W-:-:S13]  /*01e0*/  ISETP.GE.U32.AND P0, PT, R0, 0x7, PT ;  /* 0x000000070000780c */ /* 0x000fda0003f06070 */
[----:B------:R-:W-:Y:S05]  /*01f0*/  @!P0 BRA `(.L_x_3) ;  /* 0x0000000c00248947 */ /* 0x000fea0003800000 */
[----:B------:R-:W3:Y:S01]  /*0200*/  LDC.64 R18, c[0x0][0x380] ;  /* 0x0000e000ff127b82 */ /* 0x000ee20000000a00 */
[----:B------:R-:W-:Y:S01]  /*0210*/  ULOP3.LUT UR5, UR6, 0xfffffff8, URZ, 0xc0, !UPT ;  /* 0xfffffff806057892 */ /* 0x000fe2000f8ec0ff */
[----:B------:R-:W-:Y:S01]  /*0220*/  VIADD R11, R11, 0xfa0 ;  /* 0x00000fa00b0b7836 */ /* 0x000fe20000000000 */
[----:B------:R-:W-:Y:S02]  /*0230*/  MOV R12, R4 ;  /* 0x00000004000c7202 */ /* 0x000fe40000000f00 */
[----:B------:R-:W-:-:S06]  /*0240*/  UIADD3 UR5, UPT, UPT, -UR5, URZ, URZ ;  /* 0x000000ff05057290 */ /* 0x000fcc000fffe1ff */
[----:B------:R-:W-:-:S07]  /*0250*/  IMAD.U32 R13, RZ, RZ, UR5 ;  /* 0x00000005ff0d7e24 */ /* 0x000fce000f8e00ff */
.L_x_20:
[----:B------:R-:W-:-:S04]  /*0260*/  IADD3 R0, P0, PT, R7, R12, RZ ;  /* 0x0000000c07007210 */ /* 0x000fc80007f1e0ff */
[----:B--2---:R-:W-:Y:S01]  /*0270*/  IADD3.X R3, PT, PT, RZ, RZ, RZ, P0, !PT ;  /* 0x000000ffff037210 */ /* 0x004fe200007fe4ff */
[----:B------:R-:W-:-:S03]  /*0280*/  IMAD.SHL.U32 R14, R0, 0x4, RZ ;  /* 0x00000004000e7824 */ /* 0x000fc600078e00ff */
[----:B------:R-:W-:Y:S02]  /*0290*/  SHF.L.U64.HI R0, R0, 0x2, R3 ;  /* 0x0000000200007819 */ /* 0x000fe40000010203 */
[----:B-1----:R-:W-:-:S04]  /*02a0*/  IADD3 R16, P0, PT, R14, UR10, RZ ;  /* 0x0000000a0e107c10 */ /* 0x002fc8000ff1e0ff */
[----:B------:R-:W-:-:S05]  /*02b0*/  IADD3.X R17, PT, PT, R0, UR11, RZ, P0, !PT ;  /* 0x0000000b00117c10 */ /* 0x000fca00087fe4ff */
[----:B----4-:R-:W2:Y:S01]  /*02c0*/  LDG.E R23, desc[UR8][R16.64+0x4] ;  /* 0x0000040810177981 */ /* 0x010ea2000c1e1900 */
[----:B0-----:R-:W-:-:S04]  /*02d0*/  IADD3 R14, P0, PT, R14, UR12, RZ ;  /* 0x0000000c0e0e7c10 */ /* 0x001fc8000ff1e0ff */
[----:B------:R-:W-:Y:S02]  /*02e0*/  IADD3.X R15, PT, PT, R0, UR13, RZ, P0, !PT ;  /* 0x0000000d000f7c10 */ /* 0x000fe400087fe4ff */
[----:B------:R-:W-:-:S05]  /*02f0*/  IADD3 R25, PT, PT, R11, -0xbb8, RZ ;  /* 0xfffff4480b197810 */ /* 0x000fca0007ffe0ff */
[----:B---3--:R-:W-:Y:S01]  /*0300*/  IMAD.WIDE.U32 R2, R25, 0x4, R18 ;  /* 0x0000000419027825 */ /* 0x008fe200078e0012 */
[----:B--2---:R0:W-:Y:S04]  /*0310*/  STG.E desc[UR8][R14.64+0x4], R23 ;  /* 0x000004170e007986 */ /* 0x0041e8000c101908 */
[----:B------:R-:W2:Y:S04]  /*0320*/  LDG.E R0, desc[UR8][R20.64] ;  /* 0x0000000814007981 */ /* 0x000ea8000c1e1900 */
[----:B------:R-:W3:Y:S01]  /*0330*/  LDG.E R3, desc[UR8][R2.64] ;  /* 0x0000000802037981 */ /* 0x000ee2000c1e1900 */
[----:B------:R-:W-:Y:S01]  /*0340*/  VIADD R13, R13, 0x8 ;  /* 0x000000080d0d7836 */ /* 0x000fe20000000000 */
[----:B------:R-:W-:Y:S04]  /*0350*/  BSSY.RECONVERGENT B4, `(.L_x_4) ;  /* 0x000000d000047945 */ /* 0x000fe80003800200 */
[----:B------:R-:W-:Y:S01]  /*0360*/  ISETP.NE.AND P2, PT, R13, RZ, PT ;  /* 0x000000ff0d00720c */ /* 0x000fe20003f45270 */
[----:B--2---:R-:W1:Y:S08]  /*0370*/  MUFU.RCP R27, R0 ;  /* 0x00000000001b7308 */ /* 0x004e700000001000 */
[----:B---3--:R-:W2:Y:S01]  /*0380*/  FCHK P0, R3, R0 ;  /* 0x0000000003007302 */ /* 0x008ea20000000000 */
[----:B-1----:R-:W-:-:S04]  /*0390*/  FFMA R22, -R0, R27, 1 ;  /* 0x3f80000000167423 */ /* 0x002fc8000000011b */
[----:B------:R-:W-:-:S04]  /*03a0*/  FFMA R22, R27, R22, R27 ;  /* 0x000000161b167223 */ /* 0x000fc8000000001b */
[----:B------:R-:W-:-:S04]  /*03b0*/  FFMA R27, R3, R22, RZ ;  /* 0x00000016031b7223 */ /* 0x000fc800000000ff */
[----:B0-----:R-:W-:-:S04]  /*03c0*/  FFMA R23, -R0, R27, R3 ;  /* 0x0000001b00177223 */ /* 0x001fc80000000103 */
[----:B------:R-:W-:Y:S01]  /*03d0*/  FFMA R27, R22, R23, R27 ;  /* 0x00000017161b7223 */ /* 0x000fe2000000001b */
[----:B--2---:R-:W-:Y:S06]  /*03e0*/  @!P0 BRA `(.L_x_5) ;  /* 0x00000000000c8947 */ /* 0x004fec0003800000 */
[----:B------:R-:W-:-:S07]  /*03f0*/  MOV R2, 0x410 ;  /* 0x0000041000027802 */ /* 0x000fce0000000f00 */
[----:B------:R-:W-:Y:S05]  /*0400*/  CALL.REL.NOINC `($__internal_0_$__cuda_sm3x_div_rn_noftz_f32_slowpath) ;  /* 0x0000002000887944 */ /* 0x000fea0003c00000 */
[----:B------:R-:W-:-:S07]  /*0410*/  MOV R27, R0 ;  /* 0x00000000001b7202 */ /* 0x000fce0000000f00 */
.L_x_5:
[----:B------:R-:W-:Y:S05]  /*0420*/  BSYNC.RECONVERGENT B4 ;  /* 0x0000000000047941 */ /* 0x000fea0003800200 */
.L_x_4:
[----:B------:R-:W0:Y:S08]  /*0430*/  LDC.64 R22, c[0x0][0x388] ;  /* 0x0000e200ff167b82 */ /* 0x000e300000000a00 */
[----:B------:R-:W1:Y:S01]  /*0440*/  LDC.64 R2, c[0x0][0x380] ;  /* 0x0000e000ff027b82 */ /* 0x000e620000000a00 */
[----:B0-----:R-:W-:-:S05]  /*0450*/  IMAD.WIDE.U32 R22, R25, 0x4, R22 ;  /* 0x0000000419167825 */ /* 0x001fca00078e0016 */
[----:B------:R0:W-:Y:S04]  /*0460*/  STG.E desc[UR8][R22.64], R27 ;  /* 0x0000001b16007986 */ /* 0x0001e8000c101908 */
[----:B------:R-:W2:Y:S01]  /*0470*/  LDG.E R25, desc[UR8][R16.64+0x8] ;  /* 0x0000080810197981 */ /* 0x000ea2000c1e1900 */
[----:B------:R-:W-:-:S04]  /*0480*/  VIADD R24, R11, 0xfffff830 ;  /* 0xfffff8300b187836 */ /* 0x000fc80000000000 */
[----:B-1----:R-:W-:Y:S01]  /*0490*/  IMAD.WIDE.U32 R2, R24, 0x4, R2 ;  /* 0x0000000418027825 */ /* 0x002fe200078e0002 */
[----:B--2---:R1:W-:Y:S04]  /*04a0*/  STG.E desc[UR8][R14.64+0x8], R25 ;  /* 0x000008190e007986 */ /* 0x0043e8000c101908 */
[----:B------:R-:W2:Y:S04]  /*04b0*/  LDG.E R0, desc[UR8][R20.64] ;  /* 0x0000000814007981 */ /* 0x000ea8000c1e1900 */
[----:B------:R-:W3:Y:S01]  /*04c0*/  LDG.E R3, desc[UR8][R2.64] ;  /* 0x0000000802037981 */ /* 0x000ee2000c1e1900 */
[----:B------:R-:W-:Y:S01]  /*04d0*/  BSSY.RECONVERGENT B4, `(.L_x_6) ;  /* 0x000000c000047945 */ /* 0x000fe20003800200 */
[----:B--2---:R-:W2:Y:S08]  /*04e0*/  MUFU.RCP R29, R0 ;  /* 0x00000000001d7308 */ /* 0x004eb00000001000 */
[----:B---3--:R-:W3:Y:S01]  /*04f0*/  FCHK P0, R3, R0 ;  /* 0x0000000003007302 */ /* 0x008ee20000000000 */
[----:B--2---:R-:W-:-:S04]  /*0500*/  FFMA R26, -R0, R29, 1 ;  /* 0x3f800000001a7423 */ /* 0x004fc8000000011d */
[----:B------:R-:W-:-:S04]  /*0510*/  FFMA R26, R29, R26, R29 ;  /* 0x0000001a1d1a7223 */ /* 0x000fc8000000001d */
[----:B0-----:R-:W-:-:S04]  /*0520*/  FFMA R23, R3, R26, RZ ;  /* 0x0000001a03177223 */ /* 0x001fc800000000ff */
[----:B------:R-:W-:-:S04]  /*0530*/  FFMA R22, -R0, R23, R3 ;  /* 0x0000001700167223 */ /* 0x000fc80000000103 */
[----:B-1----:R-:W-:Y:S01]  /*0540*/  FFMA R25, R26, R22, R23 ;  /* 0x000000161a197223 */ /* 0x002fe20000000017 */
[----:B---3--:R-:W-:Y:S06]  /*0550*/  @!P0 BRA `(.L_x_7) ;  /* 0x00000000000c8947 */ /* 0x008fec0003800000 */
[----:B------:R-:W-:-:S07]  /*0560*/  MOV R2, 0x580 ;  /* 0x0000058000027802 */ /* 0x000fce0000000f00 */
[----:B------:R-:W-:Y:S05]  /*0570*/  CALL.REL.NOINC `($__internal_0_$__cuda_sm3x_div_rn_noftz_f32_slowpath) ;  /* 0x00000020002c7944 */ /* 0x000fea0003c00000 */
[----:B------:R-:W-:-:S07]  /*0580*/  MOV R25, R0 ;  /* 0x0000000000197202 */ /* 0x000fce0000000f00 */
.L_x_7:
[----:B------:R-:W-:Y:S05]  /*0590*/  BSYNC.RECONVERGENT B4 ;  /* 0x0000000000047941 */ /* 0x000fea0003800200 */
.L_x_6:
        /* <DEDUP_REMOVED lines=17> */
[----:B------:R-:W-:Y:S01]  /*06b0*/  FFMA R23, R26, R22, R23 ;  /* 0x000000161a177223 */ /* 0x000fe20000000017 */
[----:B-1-3--:R-:W-:Y:S06]  /*06c0*/  @!P0 BRA `(.L_x_9) ;  /* 0x00000000000c8947 */ /* 0x00afec0003800000 */
[----:B------:R-:W-:-:S07]  /*06d0*/  MOV R2, 0x6f0 ;  /* 0x000006f000027802 */ /* 0x000fce0000000f00 */
[----:B------:R-:W-:Y:S05]  /*06e0*/  CALL.REL.NOINC `($__internal_0_$__cuda_sm3x_div_rn_noftz_f32_slowpath) ;  /* 0x0000001c00d07944 */ /* 0x000fea0003c00000 */
[----:B------:R-:W-:-:S07]  /*06f0*/  MOV R23, R0 ;  /* 0x0000000000177202 */ /* 0x000fce0000000f00 */
.L_x_9:
[----:B------:R-:W-:Y:S05]  /*0700*/  BSYNC.RECONVERGENT B4 ;  /* 0x0000000000047941 */ /* 0x000fea0003800200 */
.L_x_8:
[----:B------:R-:W0:Y:S02]  /*0710*/  LDC.64 R2, c[0x0][0x388] ;  /* 0x0000e200ff027b82 */ /* 0x000e240000000a00 */
[----:B0-----:R-:W-:-:S06]  /*0720*/  IMAD.WIDE.U32 R24, R24, 0x4, R2 ;  /* 0x0000000418187825 */ /* 0x001fcc00078e0002 */
[----:B------:R-:W0:Y:S01]  /*0730*/  LDC.64 R2, c[0x0][0x380] ;  /* 0x0000e000ff027b82 */ /* 0x000e220000000a00 */
[----:B------:R1:W-:Y:S04]  /*0740*/  STG.E desc[UR8][R24.64], R23 ;  /* 0x0000001718007986 */ /* 0x0003e8000c101908 */
[----:B------:R-:W2:Y:S01]  /*0750*/  LDG.E R27, desc[UR8][R16.64+0x10] ;  /* 0x00001008101b7981 */ /* 0x000ea2000c1e1900 */
[----:B0-----:R-:W-:-:S03]  /*0760*/  IMAD.WIDE.U32 R2, R11, 0x4, R2 ;  /* 0x000000040b027825 */ /* 0x001fc600078e0002 */
[----:B--2---:R0:W-:Y:S04]  /*0770*/  STG.E desc[UR8][R14.64+0x10], R27 ;  /* 0x0000101b0e007986 */ /* 0x0041e8000c101908 */
[----:B------:R-:W2:Y:S04]  /*0780*/  LDG.E R0, desc[UR8][R20.64] ;  /* 0x0000000814007981 */ /* 0x000ea8000c1e1900 */
[----:B------:R-:W3:Y:S01]  /*0790*/  LDG.E R3, desc[UR8][R2.64] ;  /* 0x0000000802037981 */ /* 0x000ee2000c1e1900 */
[----:B------:R-:W-:Y:S01]  /*07a0*/  BSSY.RECONVERGENT B4, `(.L_x_10) ;  /* 0x000000d000047945 */ /* 0x000fe20003800200 */
[----:B-1----:R-:W-:Y:S01]  /*07b0*/  VIADD R24, R11, 0xfa0 ;  /* 0x00000fa00b187836 */ /* 0x002fe20000000000 */
[----:B--2---:R-:W1:Y:S08]  /*07c0*/  MUFU.RCP R29, R0 ;  /* 0x00000000001d7308 */ /* 0x004e700000001000 */
[----:B---3--:R-:W2:Y:S01]  /*07d0*/  FCHK P0, R3, R0 ;  /* 0x0000000003007302 */ /* 0x008ea20000000000 */
[----:B-1----:R-:W-:-:S04]  /*07e0*/  FFMA R22, -R0, R29, 1 ;  /* 0x3f80000000167423 */ /* 0x002fc8000000011d */
[----:B------:R-:W-:-:S04]  /*07f0*/  FFMA R22, R29, R22, R29 ;  /* 0x000000161d167223 */ /* 0x000fc8000000001d */
[----:B------:R-:W-:-:S04]  /*0800*/  FFMA R23, R3, R22, RZ ;  /* 0x0000001603177223 */ /* 0x000fc800000000ff */
[----:B------:R-:W-:-:S04]  /*0810*/  FFMA R25, -R0, R23, R3 ;  /* 0x0000001700197223 */ /* 0x000fc80000000103 */
[----:B0-----:R-:W-:Y:S01]  /*0820*/  FFMA R27, R22, R25, R23 ;  /* 0x00000019161b7223 */ /* 0x001fe20000000017 */
[----:B--2---:R-:W-:Y:S06]  /*0830*/  @!P0 BRA `(.L_x_11) ;  /* 0x00000000000c8947 */ /* 0x004fec0003800000 */
[----:B------:R-:W-:-:S07]  /*0840*/  MOV R2, 0x860 ;  /* 0x0000086000027802 */ /* 0x000fce0000000f00 */
[----:B------:R-:W-:Y:S05]  /*0850*/  CALL.REL.NOINC `($__internal_0_$__cuda_sm3x_div_rn_noftz_f32_slowpath) ;  /* 0x0000001c00747944 */ /* 0x000fea0003c00000 */
[----:B------:R-:W-:-:S07]  /*0860*/  MOV R27, R0 ;  /* 0x00000000001b7202 */ /* 0x000fce0000000f00 */
.L_x_11:
[----:B------:R-:W-:Y:S05]  /*0870*/  BSYNC.RECONVERGENT B4 ;  /* 0x0000000000047941 */ /* 0x000fea0003800200 */
.L_x_10:
        /* <DEDUP_REMOVED lines=22> */
.L_x_13:
[----:B------:R-:W-:Y:S05]  /*09e0*/  BSYNC.RECONVERGENT B4 ;  /* 0x0000000000047941 */ /* 0x000fea0003800200 */
.L_x_12:
        /* <DEDUP_REMOVED lines=22> */
.L_x_15:
[----:B------:R-:W-:Y:S05]  /*0b50*/  BSYNC.RECONVERGENT B4 ;  /* 0x0000000000047941 */ /* 0x000fea0003800200 */
.L_x_14:
        /* <DEDUP_REMOVED lines=22> */
.L_x_17:
[----:B------:R-:W-:Y:S05]  /*0cc0*/  BSYNC.RECONVERGENT B4 ;  /* 0x0000000000047941 */ /* 0x000fea0003800200 */
.L_x_16:
[----:B------:R-:W0:Y:S08]  /*0cd0*/  LDC.64 R22, c[0x0][0x388] ;  /* 0x0000e200ff167b82 */ /* 0x000e300000000a00 */
[----:B------:R-:W1:Y:S01]  /*0ce0*/  LDC.64 R2, c[0x0][0x380] ;  /* 0x0000e000ff027b82 */ /* 0x000e620000000a00 */
[----:B0-----:R-:W-:-:S05]  /*0cf0*/  IMAD.WIDE.U32 R22, R25, 0x4, R22 ;  /* 0x0000000419167825 */ /* 0x001fca00078e0016 */
[----:B------:R0:W-:Y:S04]  /*0d00*/  STG.E desc[UR8][R22.64], R27 ;  /* 0x0000001b16007986 */ /* 0x0001e8000c101908 */
[----:B------:R-:W2:Y:S01]  /*0d10*/  LDG.E R17, desc[UR8][R16.64+0x20] ;  /* 0x0000200810117981 */ /* 0x000ea2000c1e1900 */
[----:B-1----:R-:W-:-:S03]  /*0d20*/  IMAD.WIDE.U32 R2, R24, 0x4, R2 ;  /* 0x0000000418027825 */ /* 0x002fc600078e0002 */
[----:B--2---:R1:W-:Y:S04]  /*0d30*/  STG.E desc[UR8][R14.64+0x20], R17 ;  /* 0x000020110e007986 */ /* 0x0043e8000c101908 */
[----:B------:R-:W2:Y:S04]  /*0d40*/  LDG.E R0, desc[UR8][R20.64] ;  /* 0x0000000814007981 */ /* 0x000ea8000c1e1900 */
[----:B------:R-:W3:Y:S01]  /*0d50*/  LDG.E R3, desc[UR8][R2.64] ;  /* 0x0000000802037981 */ /* 0x000ee2000c1e1900 */
[----:B------:R-:W-:Y:S01]  /*0d60*/  BSSY.RECONVERGENT B4, `(.L_x_18) ;  /* 0x000000d000047945 */ /* 0x000fe20003800200 */
[----:B------:R-:W-:Y:S01]  /*0d70*/  VIADD R12, R12, 0x8 ;  /* 0x000000080c0c7836 */ /* 0x000fe20000000000 */
        /* <DEDUP_REMOVED lines=11> */
.L_x_19:
[----:B------:R-:W-:Y:S05]  /*0e30*/  BSYNC.RECONVERGENT B4 ;  /* 0x0000000000047941 */ /* 0x000fea0003800200 */
.L_x_18:
[----:B------:R-:W0:Y:S01]  /*0e40*/  LDC.64 R2, c[0x0][0x388] ;  /* 0x0000e200ff027b82 */ /* 0x000e220000000a00 */
[----:B------:R-:W-:Y:S02]  /*0e50*/  VIADD R11, R11, 0x1f40 ;  /* 0x00001f400b0b7836 */ /* 0x000fe40000000000 */
[----:B0-----:R-:W-:-:S05]  /*0e60*/  IMAD.WIDE.U32 R24, R24, 0x4, R2 ;  /* 0x0000000418187825 */ /* 0x001fca00078e0002 */
[----:B------:R4:W-:Y:S01]  /*0e70*/  STG.E desc[UR8][R24.64], R23 ;  /* 0x0000001718007986 */ /* 0x0009e2000c101908 */
[----:B------:R-:W-:Y:S05]  /*0e80*/  @P2 BRA `(.L_x_20) ;  /* 0xfffffff000f42947 */ /* 0x000fea000383ffff */
.L_x_3:
[----:B01----:R-:W-:Y:S05]  /*0e90*/  BSYNC.RECONVERGENT B3 ;  /* 0x0000000000037941 */ /* 0x003fea0003800200 */
.L_x_2:
[----:B------:R-:W-:-:S09]  /*0ea0*/  ULOP3.LUT UP0, URZ, UR6, 0x7, URZ, 0xc0, !UPT ;  /* 0x0000000706ff7892 */ /* 0x000fd2000f80c0ff */
[----:B------:R-:W-:Y:S05]  /*0eb0*/  BRA.U !UP0, `(.L_x_1) ;  /* 0x0000000d08387547 */ /* 0x000fea000b800000 */
[----:B------:R-:W-:-:S13]  /*0ec0*/  ISETP.GE.U32.AND P0, PT, R10, 0x3, PT ;  /* 0x000000030a00780c */ /* 0x000fda0003f06070 */
[----:B------:R-:W-:Y:S05]  /*0ed0*/  @!P0 BRA `(.L_x_21) ;  /* 0x0000000400a08947 */ /* 0x000fea0003800000 */
[----:B------:R-:W0:Y:S01]  /*0ee0*/  LDCU.64 UR14, c[0x0][0x380] ;  /* 0x00007000ff0e77ac */ /* 0x000e220008000a00 */
[----:B------:R-:W-:-:S04]  /*0ef0*/  IADD3 R0, P0, PT, R7, R12, RZ ;  /* 0x0000000c07007210 */ /* 0x000fc80007f1e0ff */
[----:B--2---:R-:W-:Y:S01]  /*0f00*/  IADD3.X R3, PT, PT, RZ, RZ, RZ, P0, !PT ;  /* 0x000000ffff037210 */ /* 0x004fe200007fe4ff */
[----:B------:R-:W-:-:S03]  /*0f10*/  IMAD.SHL.U32 R14, R0, 0x4, RZ ;  /* 0x00000004000e7824 */ /* 0x000fc600078e00ff */
[----:B------:R-:W-:Y:S02]  /*0f20*/  SHF.L.U64.HI R0, R0, 0x2, R3 ;  /* 0x0000000200007819 */ /* 0x000fe40000010203 */
[----:B------:R-:W1:Y:S01]  /*0f30*/  LDC.64 R2, c[0x0][0x380] ;  /* 0x0000e000ff027b82 */ /* 0x000e620000000a00 */
[----:B0-----:R-:W-:-:S04]  /*0f40*/  IADD3 R16, P0, PT, R14, UR14, RZ ;  /* 0x0000000e0e107c10 */ /* 0x001fc8000ff1e0ff */
[----:B------:R-:W-:Y:S01]  /*0f50*/  IADD3.X R17, PT, PT, R0, UR15, RZ, P0, !PT ;  /* 0x0000000f00117c10 */ /* 0x000fe200087fe4ff */
[----:B------:R-:W0:Y:S04]  /*0f60*/  LDCU.64 UR14, c[0x0][0x390] ;  /* 0x00007200ff0e77ac */ /* 0x000e280008000a00 */
[----:B------:R-:W2:Y:S01]  /*0f70*/  LDG.E R19, desc[UR8][R16.64+0x4] ;  /* 0x0000040810137981 */ /* 0x000ea2000c1e1900 */
[----:B------:R-:W-:Y:S01]  /*0f80*/  IMAD R11, R12, 0x3e8, R4 ;  /* 0x000003e80c0b7824 */ /* 0x000fe200078e0204 */
[----:B0-----:R-:W-:-:S04]  /*0f90*/  IADD3 R14, P0, PT, R14, UR14, RZ ;  /* 0x0000000e0e0e7c10 */ /* 0x001fc8000ff1e0ff */
[----:B------:R-:W-:Y:S02]  /*0fa0*/  IADD3.X R15, PT, PT, R0, UR15, RZ, P0, !PT ;  /* 0x0000000f000f7c10 */ /* 0x000fe400087fe4ff */
[----:B------:R-:W-:-:S05]  /*0fb0*/  IADD3 R13, PT, PT, R11, 0x3e8, RZ ;  /* 0x000003e80b0d7810 */ /* 0x000fca0007ffe0ff */
[----:B-1----:R-:W-:Y:S01]  /*0fc0*/  IMAD.WIDE.U32 R2, R13, 0x4, R2 ;  /* 0x000000040d027825 */ /* 0x002fe200078e0002 */
[----:B--2---:R0:W-:Y:S04]  /*0fd0*/  STG.E desc[UR8][R14.64+0x4], R19 ;  /* 0x000004130e007986 */ /* 0x0041e8000c101908 */
[----:B------:R-:W4:Y:S04]  /*0fe0*/  LDG.E R0, desc[UR8][R20.64] ;  /* 0x0000000814007981 */ /* 0x000f28000c1e1900 */
[----:B------:R-:W2:Y:S01]  /*0ff0*/  LDG.E R3, desc[UR8][R2.64] ;  /* 0x0000000802037981 */ /* 0x000ea2000c1e1900 */
[----:B------:R-:W-:Y:S01]  /*1000*/  BSSY.RECONVERGENT B3, `(.L_x_22) ;  /* 0x000000c000037945 */ /* 0x000fe20003800200 */
[----:B----4-:R-:W1:Y:S08]  /*1010*/  MUFU.RCP R23, R0 ;  /* 0x0000000000177308 */ /* 0x010e700000001000 */
[----:B--2---:R-:W2:Y:S01]  /*1020*/  FCHK P0, R3, R0 ;  /* 0x0000000003007302 */ /* 0x004ea20000000000 */
        /* <DEDUP_REMOVED lines=9> */
.L_x_23:
[----:B------:R-:W-:Y:S05]  /*10c0*/  BSYNC.RECONVERGENT B3 ;  /* 0x0000000000037941 */ /* 0x000fea0003800200 */
.L_x_22:
        /* <DEDUP_REMOVED lines=22> */
.L_x_25:
[----:B------:R-:W-:Y:S05]  /*1230*/  BSYNC.RECONVERGENT B3 ;  /* 0x0000000000037941 */ /* 0x000fea0003800200 */
.L_x_24:
[----:B------:R-:W0:Y:S08]  /*1240*/  LDC.64 R18, c[0x0][0x388] ;  /* 0x0000e200ff127b82 */ /* 0x000e300000000a00 */
[----:B------:R-:W1:Y:S01]  /*1250*/  LDC.64 R2, c[0x0][0x380] ;  /* 0x0000e000ff027b82 */ /* 0x000e620000000a00 */
[----:B0-----:R-:W-:-:S05]  /*1260*/  IMAD.WIDE.U32 R18, R13, 0x4, R18 ;  /* 0x000000040d127825 */ /* 0x001fca00078e0012 */
[----:B------:R0:W-:Y:S04]  /*1270*/  STG.E desc[UR8][R18.64], R23 ;  /* 0x0000001712007986 */ /* 0x0001e8000c101908 */
[----:B------:R-:W2:Y:S01]  /*1280*/  LDG.E R25, desc[UR8][R16.64+0xc] ;  /* 0x00000c0810197981 */ /* 0x000ea2000c1e1900 */
[----:B------:R-:W-:-:S05]  /*1290*/  IADD3 R13, PT, PT, R11, 0xbb8, RZ ;  /* 0x00000bb80b0d7810 */ /* 0x000fca0007ffe0ff */
        /* <DEDUP_REMOVED lines=15> */
[----:B------:R-:W-:-:S07]  /*1390*/  IMAD.MOV.U32 R23, RZ, RZ, R0 ;  /* 0x000000ffff177224 */ /* 0x000fce00078e0000 */
.L_x_27:
[----:B------:R-:W-:Y:S05]  /*13a0*/  BSYNC.RECONVERGENT B3 ;  /* 0x0000000000037941 */ /* 0x000fea0003800200 */
.L_x_26:
        /* <DEDUP_REMOVED lines=11> */
[----:B------:R-:W-:Y:S01]  /*1460*/  IADD3 R12, PT, PT, R12, 0x4, RZ ;  /* 0x000000040c0c7810 */ /* 0x000fe20007ffe0ff */
[----:B--2---:R-:W1:Y:S08]  /*1470*/  MUFU.RCP R13, R0 ;  /* 0x00000000000d7308 */ /* 0x004e700000001000 */
[----:B---3--:R-:W2:Y:S01]  /*1480*/  FCHK P0, R3, R0 ;  /* 0x0000000003007302 */ /* 0x008ea20000000000 */
[----:B-1----:R-:W-:-:S04]  /*1490*/  FFMA R22, -R0, R13, 1 ;  /* 0x3f80000000167423 */ /* 0x002fc8000000010d */
[----:B------:R-:W-:-:S04]  /*14a0*/  FFMA R22, R13, R22, R13 ;  /* 0x000000160d167223 */ /* 0x000fc8000000000d */
[----:B------:R-:W-:-:S04]  /*14b0*/  FFMA R13, R3, R22, RZ ;  /* 0x00000016030d7223 */ /* 0x000fc800000000ff */
[----:B------:R-:W-:-:S04]  /*14c0*/  FFMA R16, -R0, R13, R3 ;  /* 0x0000000d00107223 */ /* 0x000fc80000000103 */
[----:B------:R-:W-:Y:S01]  /*14d0*/  FFMA R13, R22, R16, R13 ;  /* 0x00000010160d7223 */ /* 0x000fe2000000000d */
[----:B0-2---:R-:W-:Y:S06]  /*14e0*/  @!P0 BRA `(.L_x_29) ;  /* 0x00000000000c8947 */ /* 0x005fec0003800000 */
[----:B------:R-:W-:-:S07]  /*14f0*/  MOV R2, 0x1510 ;  /* 0x0000151000027802 */ /* 0x000fce0000000f00 */
[----:B------:R-:W-:Y:S05]  /*1500*/  CALL.REL.NOINC `($__internal_0_$__cuda_sm3x_div_rn_noftz_f32_slowpath) ;  /* 0x0000001000487944 */ /* 0x000fea0003c00000 */
[----:B------:R-:W-:-:S07]  /*1510*/  IMAD.MOV.U32 R13, RZ, RZ, R0 ;  /* 0x000000ffff0d7224 */ /* 0x000fce00078e0000 */
.L_x_29:
[----:B------:R-:W-:Y:S05]  /*1520*/  BSYNC.RECONVERGENT B3 ;  /* 0x0000000000037941 */ /* 0x000fea0003800200 */
.L_x_28:
[----:B------:R-:W0:Y:S02]  /*1530*/  LDC.64 R2, c[0x0][0x388] ;  /* 0x0000e200ff027b82 */ /* 0x000e240000000a00 */
[----:B0-----:R-:W-:-:S05]  /*1540*/  IMAD.WIDE.U32 R2, R11, 0x4, R2 ;  /* 0x000000040b027825 */ /* 0x001fca00078e0002 */
[----:B------:R0:W-:Y:S02]  /*1550*/  STG.E desc[UR8][R2.64], R13 ;  /* 0x0000000d02007986 */ /* 0x0001e4000c101908 */
.L_x_21:
[----:B------:R-:W-:-:S13]  /*1560*/  LOP3.LUT P0, RZ, R9, 0x3, RZ, 0xc0, !PT ;  /* 0x0000000309ff7812 */ /* 0x000fda000780c0ff */
[----:B------:R-:W-:Y:S05]  /*1570*/  @!P0 BRA `(.L_x_1) ;  /* 0x0000000400888947 */ /* 0x000fea0003800000 */
[----:B------:R-:W-:-:S04]  /*1580*/  LOP3.LUT R0, R5, 0x3, RZ, 0xc0, !PT ;  /* 0x0000000305007812 */ /* 0x000fc800078ec0ff */
[----:B------:R-:W-:-:S13]  /*1590*/  ISETP.NE.AND P0, PT, R0, 0x2, PT ;  /* 0x000000020000780c */ /* 0x000fda0003f05270 */
[----:B------:R-:W-:Y:S05]  /*15a0*/  @!P0 BRA `(.L_x_30) ;  /* 0x0000000000e88947 */ /* 0x000fea0003800000 */
[----:B------:R-:W1:Y:S01]  /*15b0*/  LDCU.64 UR14, c[0x0][0x380] ;  /* 0x00007000ff0e77ac */ /* 0x000e620008000a00 */
[----:B------:R-:W-:-:S04]  /*15c0*/  IADD3 R0, P0, PT, R7, R12, RZ ;  /* 0x0000000c07007210 */ /* 0x000fc80007f1e0ff */
[----:B0-2---:R-:W-:Y:S02]  /*15d0*/  IADD3.X R3, PT, PT, RZ, RZ, RZ, P0, !PT ;  /* 0x000000ffff037210 */ /* 0x005fe400007fe4ff */
[C---:B------:R-:W-:Y:S02]  /*15e0*/  SHF.L.U32 R14, R0.reuse, 0x2, RZ ;  /* 0x00000002000e7819 */ /* 0x040fe400000006ff */
[----:B------:R-:W-:Y:S02]  /*15f0*/  SHF.L.U64.HI R3, R0, 0x2, R3 ;  /* 0x0000000200037819 */ /* 0x000fe40000010203 */
[----:B-1----:R-:W-:-:S04]  /*1600*/  IADD3 R16, P0, PT, R14, UR14, RZ ;  /* 0x0000000e0e107c10 */ /* 0x002fc8000ff1e0ff */
[----:B------:R-:W-:Y:S01]  /*1610*/  IADD3.X R17, PT, PT, R3, UR15, RZ, P0, !PT ;  /* 0x0000000f03117c10 */ /* 0x000fe200087fe4ff */
[----:B------:R-:W0:Y:S04]  /*1620*/  LDCU.64 UR14, c[0x0][0x390] ;  /* 0x00007200ff0e77ac */ /* 0x000e280008000a00 */
[----:B------:R-:W2:Y:S01]  /*1630*/  LDG.E R13, desc[UR8][R16.64+0x4] ;  /* 0x00000408100d7981 */ /* 0x000ea2000c1e1900 */
[----:B0-----:R-:W-:-:S04]  /*1640*/  IADD3 R14, P0, PT, R14, UR14, RZ ;  /* 0x0000000e0e0e7c10 */ /* 0x001fc8000ff1e0ff */
[----:B------:R-:W-:Y:S02]  /*1650*/  IADD3.X R15, PT, PT, R3, UR15, RZ, P0, !PT ;  /* 0x0000000f030f7c10 */ /* 0x000fe400087fe4ff */
[----:B------:R-:W0:Y:S01]  /*1660*/  LDC.64 R2, c[0x0][0x380] ;  /* 0x0000e000ff027b82 */ /* 0x000e220000000a00 */
[----:B------:R-:W-:-:S04]  /*1670*/  IMAD R9, R12, 0x3e8, R4 ;  /* 0x000003e80c097824 */ /* 0x000fc800078e0204 */
[----:B------:R-:W-:-:S04]  /*1680*/  VIADD R11, R9, 0x3e8 ;  /* 0x000003e8090b7836 */ /* 0x000fc80000000000 */
[----:B0-----:R-:W-:Y:S01]  /*1690*/  IMAD.WIDE.U32 R2, R11, 0x4, R2 ;  /* 0x000000040b027825 */ /* 0x001fe200078e0002 */
[----:B--2---:R0:W-:Y:S04]  /*16a0*/  STG.E desc[UR8][R14.64+0x4], R13 ;  /* 0x0000040d0e007986 */ /* 0x0041e8000c101908 */
[----:B------:R-:W2:Y:S04]  /*16b0*/  LDG.E R0, desc[UR8][R20.64] ;  /* 0x0000000814007981 */ /* 0x000ea8000c1e1900 */
[----:B------:R-:W3:Y:S01]  /*16c0*/  LDG.E R3, desc[UR8][R2.64] ;  /* 0x0000000802037981 */ /* 0x000ee2000c1e1900 */
[----:B------:R-:W-:Y:S01]  /*16d0*/  BSSY.RECONVERGENT B3, `(.L_x_31) ;  /* 0x000000c000037945 */ /* 0x000fe20003800200 */
        /* <DEDUP_REMOVED lines=9> */
[----:B----4-:R-:W-:Y:S05]  /*1770*/  CALL.REL.NOINC `($__internal_0_$__cuda_sm3x_div_rn_noftz_f32_slowpath) ;  /* 0x0000000c00ac7944 */ /* 0x010fea0003c00000 */
[----:B------:R-:W-:-:S07]  /*1780*/  MOV R13, R0 ;  /* 0x00000000000d7202 */ /* 0x000fce0000000f00 */
.L_x_32:
[----:B------:R-:W-:Y:S05]  /*1790*/  BSYNC.RECONVERGENT B3 ;  /* 0x0000000000037941 */ /* 0x000fea0003800200 */
.L_x_31:
        /* <DEDUP_REMOVED lines=16> */
[----:B------:R-:W-:-:S04]  /*18a0*/  FFMA R11, R3, R22, RZ ;  /* 0x00000016030b7223 */ /* 0x000fc800000000ff */
[----:B0-----:R-:W-:-:S04]  /*18b0*/  FFMA R13, -R0, R11, R3 ;  /* 0x0000000b000d7223 */ /* 0x001fc80000000103 */
[----:B------:R-:W-:Y:S01]  /*18c0*/  FFMA R11, R22, R13, R11 ;  /* 0x0000000d160b7223 */ /* 0x000fe2000000000b */
[----:B-1-3--:R-:W-:Y:S06]  /*18d0*/  @!P0 BRA `(.L_x_34) ;  /* 0x00000000000c8947 */ /* 0x00afec0003800000 */
[----:B------:R-:W-:-:S07]  /*18e0*/  MOV R2, 0x1900 ;  /* 0x0000190000027802 */ /* 0x000fce0000000f00 */
[----:B----4-:R-:W-:Y:S05]  /*18f0*/  CALL.REL.NOINC `($__internal_0_$__cuda_sm3x_div_rn_noftz_f32_slowpath) ;  /* 0x0000000c004c7944 */ /* 0x010fea0003c00000 */
[----:B------:R-:W-:-:S07]  /*1900*/  MOV R11, R0 ;  /* 0x00000000000b7202 */ /* 0x000fce0000000f00 */
.L_x_34:
[----:B------:R-:W-:Y:S05]  /*1910*/  BSYNC.RECONVERGENT B3 ;  /* 0x0000000000037941 */ /* 0x000fea0003800200 */
.L_x_33:
[----:B------:R-:W0:Y:S02]  /*1920*/  LDC.64 R2, c[0x0][0x388] ;  /* 0x0000e200ff027b82 */ /* 0x000e240000000a00 */
[----:B0-----:R-:W-:-:S05]  /*1930*/  IMAD.WIDE.U32 R2, R9, 0x4, R2 ;  /* 0x0000000409027825 */ /* 0x001fca00078e0002 */
[----:B------:R1:W-:Y:S02]  /*1940*/  STG.E desc[UR8][R2.64], R11 ;  /* 0x0000000b02007986 */ /* 0x0003e4000c101908 */
.L_x_30:
[----:B------:R-:W-:-:S04]  /*1950*/  LOP3.LUT R0, R5, 0x1, RZ, 0xc0, !PT ;  /* 0x0000000105007812 */ /* 0x000fc800078ec0ff */
[----:B------:R-:W-:-:S13]  /*1960*/  ISETP.NE.U32.AND P0, PT, R0, 0x1, PT ;  /* 0x000000010000780c */ /* 0x000fda0003f05070 */
[----:B------:R-:W-:Y:S05]  /*1970*/  @!P0 BRA `(.L_x_1) ;  /* 0x0000000000888947 */ /* 0x000fea0003800000 */
[----:B------:R-:W3:Y:S01]  /*1980*/  LDCU.64 UR14, c[0x0][0x380] ;  /* 0x00007000ff0e77ac */ /* 0x000ee20008000a00 */
[----:B------:R-:W-:-:S04]  /*1990*/  IADD3 R0, P0, PT, R7, R12, RZ ;  /* 0x0000000c07007210 */ /* 0x000fc80007f1e0ff */
[----:B012---:R-:W-:Y:S01]  /*19a0*/  IADD3.X R3, PT, PT, RZ, RZ, RZ, P0, !PT ;  /* 0x000000ffff037210 */ /* 0x007fe200007fe4ff */
[----:B------:R-:W-:-:S03]  /*19b0*/  IMAD.SHL.U32 R16, R0, 0x4, RZ ;  /* 0x0000000400107824 */ /* 0x000fc600078e00ff */
[----:B------:R-:W-:Y:S02]  /*19c0*/  SHF.L.U64.HI R0, R0, 0x2, R3 ;  /* 0x0000000200007819 */ /* 0x000fe40000010203 */
[----:B------:R-:W0:Y:S01]  /*19d0*/  LDC.64 R2, c[0x0][0x380] ;  /* 0x0000e000ff027b82 */ /* 0x000e220000000a00 */
[----:B---3--:R-:W-:-:S04]  /*19e0*/  IADD3 R14, P0, PT, R16, UR14, RZ ;  /* 0x0000000e100e7c10 */ /* 0x008fc8000ff1e0ff */
[----:B------:R-:W-:Y:S01]  /*19f0*/  IADD3.X R15, PT, PT, R0, UR15, RZ, P0, !PT ;  /* 0x0000000f000f7c10 */ /* 0x000fe200087fe4ff */
[----:B------:R-:W1:Y:S05]  /*1a00*/  LDCU.64 UR14, c[0x0][0x390] ;  /* 0x00007200ff0e77ac */ /* 0x000e6a0008000a00 */
[----:B------:R-:W2:Y:S01]  /*1a10*/  LDG.E R15, desc[UR8][R14.64+0x4] ;  /* 0x000004080e0f7981 */ /* 0x000ea2000c1e1900 */
[----:B------:R-:W-:Y:S01]  /*1a20*/  IMAD R9, R12, 0x3e8, R4 ;  /* 0x000003e80c097824 */ /* 0x000fe200078e0204 */
[----:B-1----:R-:W-:-:S04]  /*1a30*/  IADD3 R16, P0, PT, R16, UR14, RZ ;  /* 0x0000000e10107c10 */ /* 0x002fc8000ff1e0ff */
[----:B------:R-:W-:Y:S02]  /*1a40*/  IADD3.X R17, PT, PT, R0, UR15, RZ, P0, !PT ;  /* 0x0000000f00117c10 */ /* 0x000fe400087fe4ff */
[----:B------:R-:W-:-:S05]  /*1a50*/  IADD3 R9, PT, PT, R9, 0x3e8, RZ ;  /* 0x000003e809097810 */ /* 0x000fca0007ffe0ff */
        /* <DEDUP_REMOVED lines=14> */
[----:B----4-:R-:W-:Y:S05]  /*1b40*/  CALL.REL.NOINC `($__internal_0_$__cuda_sm3x_div_rn_noftz_f32_slowpath) ;  /* 0x0000000800b87944 */ /* 0x010fea0003c00000 */
[----:B------:R-:W-:-:S07]  /*1b50*/  MOV R11, R0 ;  /* 0x00000000000b7202 */ /* 0x000fce0000000f00 */
.L_x_36:
[----:B------:R-:W-:Y:S05]  /*1b60*/  BSYNC.RECONVERGENT B3 ;  /* 0x0000000000037941 */ /* 0x000fea0003800200 */
.L_x_35:
[----:B------:R-:W0:Y:S02]  /*1b70*/  LDC.64 R2, c[0x0][0x388] ;  /* 0x0000e200ff027b82 */ /* 0x000e240000000a00 */
[----:B0-----:R-:W-:-:S05]  /*1b80*/  IMAD.WIDE.U32 R2, R9, 0x4, R2 ;  /* 0x0000000409027825 */ /* 0x001fca00078e0002 */
[----:B------:R3:W-:Y:S02]  /*1b90*/  STG.E desc[UR8][R2.64], R11 ;  /* 0x0000000b02007986 */ /* 0x0007e4000c101908 */
.L_x_1:
[----:B01----:R-:W-:Y:S05]  /*1ba0*/  BSYNC.RECONVERGENT B0 ;  /* 0x0000000000007941 */ /* 0x003fea0003800200 */
.L_x_0:
[----:B------:R-:W-:Y:S01]  /*1bb0*/  BAR.SYNC.DEFER_BLOCKING 0x0 ;  /* 0x0000000000007b1d */ /* 0x000fe20000010000 */
[----:B------:R-:W-:-:S09]  /*1bc0*/  UISETP.GT.U32.AND UP0, UPT, UR4, 0x3e6, UPT ;  /* 0x000003e60400788c */ /* 0x000fd2000bf04070 */
[----:B------:R-:W-:Y:S05]  /*1bd0*/  BRA.U UP0, `(.L_x_37) ;  /* 0x00000009007c7547 */ /* 0x000fea000b800000 */
[----:B---3--:R-:W-:Y:S01]  /*1be0*/  IMAD.U32 R11, RZ, RZ, UR4 ;  /* 0x00000004ff0b7e24 */ /* 0x008fe2000f8e00ff */
[----:B------:R-:W-:Y:S02]  /*1bf0*/  UIMAD UR7, UR4, 0x3e8, URZ ;  /* 0x000003e8040778a4 */ /* 0x000fe4000f8e02ff */
[----:B------:R-:W-:-:S12]  /*1c00*/  ULOP3.LUT UR6, UR6, 0xfffffff8, URZ, 0xc0, !UPT ;  /* 0xfffffff806067892 */ /* 0x000fd8000f8ec0ff */
.L_x_46:
[----:B------:R-:W-:Y:S01]  /*1c10*/  ISETP.NE.AND P1, PT, R4, UR4, PT ;  /* 0x0000000404007c0c */ /* 0x000fe2000bf25270 */
[----:B------:R-:W-:Y:S01]  /*1c20*/  BSSY.RECONVERGENT B0, `(.L_x_38) ;  /* 0x0000098000007945 */ /* 0x000fe20003800200 */
[----:B------:R-:W-:-:S04]  /*1c30*/  IADD3 R11, PT, PT, R11, 0x1, RZ ;  /* 0x000000010b0b7810 */ /* 0x000fc80007ffe0ff */
[----:B------:R-:W-:-:S07]  /*1c40*/  ISETP.NE.AND P0, PT, R11, 0x3e7, PT ;  /* 0x000003e70b00780c */ /* 0x000fce0003f05270 */
[----:B0---4-:R-:W-:Y:S06]  /*1c50*/  @P1 BRA `(.L_x_39) ;  /* 0x0000000800501947 */ /* 0x011fec0003800000 */
[----:B--2---:R-:W0:Y:S01]  /*1c60*/  LDC.64 R2, c[0x0][0x388] ;  /* 0x0000e200ff027b82 */ /* 0x004e220000000a00 */
[----:B------:R-:W-:Y:S01]  /*1c70*/  IADD3 R0, PT, PT, R4, -0x3e0, RZ ;  /* 0xfffffc2004007810 */ /* 0x000fe20007ffe0ff */
[----:B------:R-:W-:Y:S01]  /*1c80*/  IMAD R9, R11, 0x3e8, RZ ;  /* 0x000003e80b097824 */ /* 0x000fe200078e02ff */
[----:B------:R-:W-:Y:S01]  /*1c90*/  BSSY.RECONVERGENT B1, `(.L_x_40) ;  /* 0x000003a000017945 */ /* 0x000fe20003800200 */
[----:B------:R-:W-:Y:S02]  /*1ca0*/  MOV R14, R4 ;  /* 0x00000004000e7202 */ /* 0x000fe40000000f00 */
[----:B------:R-:W-:Y:S01]  /*1cb0*/  ISETP.GE.U32.AND P1, PT, R0, 0x7, PT ;  /* 0x000000070000780c */ /* 0x000fe20003f26070 */
[----:B------:R-:W-:-:S04]  /*1cc0*/  IMAD.IADD R0, R9, 0x1, R4 ;  /* 0x0000000109007824 */ /* 0x000fc800078e0204 */
[----:B0-----:R-:W-:-:S08]  /*1cd0*/  IMAD.WIDE.U32 R2, R0, 0x4, R2 ;  /* 0x0000000400027825 */ /* 0x001fd000078e0002 */
[----:B------:R-:W-:Y:S05]  /*1ce0*/  @!P1 BRA `(.L_x_41) ;  /* 0x0000000000d09947 */ /* 0x000fea0003800000 */
[----:B------:R-:W-:Y:S01]  /*1cf0*/  MOV R14, R4 ;  /* 0x00000004000e7202 */ /* 0x000fe20000000f00 */
[----:B------:R-:W-:-:S06]  /*1d00*/  UMOV UR5, URZ ;  /* 0x000000ff00057c82 */ /* 0x000fcc0008000000 */
.L_x_42:
[----:B------:R-:W0:Y:S01]  /*1d10*/  LDC.64 R12, c[0x0][0x390] ;  /* 0x0000e400ff0c7b82 */ /* 0x000e220000000a00 */
[----:B----4-:R-:W-:Y:S01]  /*1d20*/  IADD3 R19, PT, PT, R9, R14, RZ ;  /* 0x0000000e09137210 */ /* 0x010fe20007ffe0ff */
[----:B------:R-:W-:-:S06]  /*1d30*/  VIADD R15, R14, UR7 ;  /* 0x000000070e0f7c36 */ /* 0x000fcc0008000000 */
[----:B------:R-:W1:Y:S01]  /*1d40*/  LDC.64 R16, c[0x0][0x380] ;  /* 0x0000e000ff107b82 */ /* 0x000e620000000a00 */
[----:B0-----:R-:W-:Y:S02]  /*1d50*/  IMAD.WIDE.U32 R12, R15, 0x4, R12 ;  /* 0x000000040f0c7825 */ /* 0x001fe400078e000c */
[----:B------:R-:W2:Y:S04]  /*1d60*/  LDG.E R15, desc[UR8][R2.64] ;  /* 0x00000008020f7981 */ /* 0x000ea8000c1e1900 */
[----:B------:R-:W2:Y:S01]  /*1d70*/  LDG.E R18, desc[UR8][R12.64+0x4] ;  /* 0x000004080c127981 */ /* 0x000ea2000c1e1900 */
[----:B-1----:R-:W-:-:S05]  /*1d80*/  IMAD.WIDE.U32 R16, R19, 0x4, R16 ;  /* 0x0000000413107825 */ /* 0x002fca00078e0010 */
[----:B------:R-:W2:Y:S04]  /*1d90*/  LDG.E R22, desc[UR8][R16.64+0x4] ;  /* 0x0000040810167981 */ /* 0x000ea8000c1e1900 */
[----:B----4-:R-:W3:Y:S04]  /*1da0*/  LDG.E R23, desc[UR8][R16.64+0x8] ;  /* 0x0000080810177981 */ /* 0x010ee8000c1e1900 */
[----:B------:R-:W4:Y:S01]  /*1db0*/  LDG.E R25, desc[UR8][R16.64+0xc] ;  /* 0x00000c0810197981 */ /* 0x000f22000c1e1900 */
[----:B--2---:R-:W-:-:S03]  /*1dc0*/  FFMA R15, -R15, R18, R22 ;  /* 0x000000120f0f7223 */ /* 0x004fc60000000116 */
[----:B------:R-:W2:Y:S04]  /*1dd0*/  LDG.E R22, desc[UR8][R16.64+0x10] ;  /* 0x0000100810167981 */ /* 0x000ea8000c1e1900 */
[----:B------:R0:W-:Y:S04]  /*1de0*/  STG.E desc[UR8][R16.64+0x4], R15 ;  /* 0x0000040f10007986 */ /* 0x0001e8000c101908 */
[----:B------:R-:W3:Y:S04]  /*1df0*/  LDG.E R18, desc[UR8][R2.64] ;  /* 0x0000000802127981 */ /* 0x000ee8000c1e1900 */
[----:B------:R-:W3:Y:S02]  /*1e00*/  LDG.E R19, desc[UR8][R12.64+0x8] ;  /* 0x000008080c137981 */ /* 0x000ee4000c1e1900 */
[----:B---3--:R-:W-:-:S05]  /*1e10*/  FFMA R19, -R18, R19, R23 ;  /* 0x0000001312137223 */ /* 0x008fca0000000117 */
[----:B------:R1:W-:Y:S04]  /*1e20*/  STG.E desc[UR8][R16.64+0x8], R19 ;  /* 0x0000081310007986 */ /* 0x0003e8000c101908 */
[----:B------:R-:W4:Y:S04]  /*1e30*/  LDG.E R18, desc[UR8][R2.64] ;  /* 0x0000000802127981 */ /* 0x000f28000c1e1900 */
[----:B------:R-:W4:Y:S02]  /*1e40*/  LDG.E R23, desc[UR8][R12.64+0xc] ;  /* 0x00000c080c177981 */ /* 0x000f24000c1e1900 */
[----:B----4-:R-:W-:-:S02]  /*1e50*/  FFMA R23, -R18, R23, R25 ;  /* 0x0000001712177223 */ /* 0x010fc40000000119 */
[----:B------:R-:W3:Y:S04]  /*1e60*/  LDG.E R25, desc[UR8][R16.64+0x14] ;  /* 0x0000140810197981 */ /* 0x000ee8000c1e1900 */
[----:B------:R4:W-:Y:S04]  /*1e70*/  STG.E desc[UR8][R16.64+0xc], R23 ;  /* 0x00000c1710007986 */ /* 0x0009e8000c101908 */
[----:B0-----:R-:W2:Y:S04]  /*1e80*/  LDG.E R15, desc[UR8][R2.64] ;  /* 0x00000008020f7981 */ /* 0x001ea8000c1e1900 */
[----:B------:R-:W2:Y:S02]  /*1e90*/  LDG.E R18, desc[UR8][R12.64+0x10] ;  /* 0x000010080c127981 */ /* 0x000ea4000c1e1900 */
[----:B--2---:R-:W-:-:S02]  /*1ea0*/  FFMA R15, -R15, R18, R22 ;  /* 0x000000120f0f7223 */ /* 0x004fc40000000116 */
[----:B------:R-:W2:Y:S04]  /*1eb0*/  LDG.E R22, desc[UR8][R16.64+0x1c] ;  /* 0x00001c0810167981 */ /* 0x000ea8000c1e1900 */
[----:B------:R0:W-:Y:S04]  /*1ec0*/  STG.E desc[UR8][R16.64+0x10], R15 ;  /* 0x0000100f10007986 */ /* 0x0001e8000c101908 */
[----:B------:R-:W3:Y:S04]  /*1ed0*/  LDG.E R18, desc[UR8][R2.64] ;  /* 0x0000000802127981 */ /* 0x000ee8000c1e1900 */
[----:B-1----:R-:W3:Y:S02]  /*1ee0*/  LDG.E R19, desc[UR8][R12.64+0x14] ;  /* 0x000014080c137981 */ /* 0x002ee4000c1e1900 */
[----:B---3--:R-:W-:-:S02]  /*1ef0*/  FFMA R19, -R18, R19, R25 ;  /* 0x0000001312137223 */ /* 0x008fc40000000119 */
[----:B------:R-:W3:Y:S04]  /*1f00*/  LDG.E R25, desc[UR8][R16.64+0x18] ;  /* 0x0000180810197981 */ /* 0x000ee8000c1e1900 */
[----:B------:R1:W-:Y:S04]  /*1f10*/  STG.E desc[UR8][R16.64+0x14], R19 ;  /* 0x0000141310007986 */ /* 0x0003e8000c101908 */
[----:B------:R-:W3:Y:S04]  /*1f20*/  LDG.E R18, desc[UR8][R2.64] ;  /* 0x0000000802127981 */ /* 0x000ee8000c1e1900 */
[----:B----4-:R-:W3:Y:S02]  /*1f30*/  LDG.E R23, desc[UR8][R12.64+0x18] ;  /* 0x000018080c177981 */ /* 0x010ee4000c1e1900 */
[----:B---3--:R-:W-:-:S02]  /*1f40*/  FFMA R23, -R18, R23, R25 ;  /* 0x0000001712177223 */ /* 0x008fc40000000119 */
[----:B------:R-:W3:Y:S04]  /*1f50*/  LDG.E R25, desc[UR8][R16.64+0x20] ;  /* 0x0000200810197981 */ /* 0x000ee8000c1e1900 */
[----:B------:R4:W-:Y:S04]  /*1f60*/  STG.E desc[UR8][R16.64+0x18], R23 ;  /* 0x0000181710007986 */ /* 0x0009e8000c101908 */
[----:B0-----:R-:W2:Y:S04]  /*1f70*/  LDG.E R15, desc[UR8][R2.64] ;  /* 0x00000008020f7981 */ /* 0x001ea8000c1e1900 */
[----:B------:R-:W2:Y:S02]  /*1f80*/  LDG.E R18, desc[UR8][R12.64+0x1c] ;  /* 0x00001c080c127981 */ /* 0x000ea4000c1e1900 */
[----:B--2---:R-:W-:-:S05]  /*1f90*/  FFMA R15, -R15, R18, R22 ;  /* 0x000000120f0f7223 */ /* 0x004fca0000000116 */
[----:B------:R4:W-:Y:S04]  /*1fa0*/  STG.E desc[UR8][R16.64+0x1c], R15 ;  /* 0x00001c0f10007986 */ /* 0x0009e8000c101908 */
[----:B-1----:R-:W3:Y:S04]  /*1fb0*/  LDG.E R19, desc[UR8][R12.64+0x20] ;  /* 0x000020080c137981 */ /* 0x002ee8000c1e1900 */
[----:B------:R-:W3:Y:S01]  /*1fc0*/  LDG.E R18, desc[UR8][R2.64] ;  /* 0x0000000802127981 */ /* 0x000ee2000c1e1900 */
[----:B------:R-:W-:-:S04]  /*1fd0*/  UIADD3 UR5, UPT, UPT, UR5, 0x8, URZ ;  /* 0x0000000805057890 */ /* 0x000fc8000fffe0ff */
[----:B------:R-:W-:Y:S01]  /*1fe0*/  UISETP.NE.AND UP0, UPT, UR5, UR6, UPT ;  /* 0x000000060500728c */ /* 0x000fe2000bf05270 */
[----:B------:R-:W-:Y:S01]  /*1ff0*/  IADD3 R14, PT, PT, R14, 0x8, RZ ;  /* 0x000000080e0e7810 */ /* 0x000fe20007ffe0ff */
[----:B---3--:R-:W-:-:S05]  /*2000*/  FFMA R19, -R18, R19, R25 ;  /* 0x0000001312137223 */ /* 0x008fca0000000119 */
[----:B------:R4:W-:Y:S02]  /*2010*/  STG.E desc[UR8][R16.64+0x20], R19 ;  /* 0x0000201310007986 */ /* 0x0009e4000c101908 */
[----:B------:R-:W-:Y:S05]  /*2020*/  BRA.U UP0, `(.L_x_42) ;  /* 0xfffffffd00387547 */ /* 0x000fea000b83ffff */
.L_x_41:
[----:B------:R-:W-:Y:S05]  /*2030*/  BSYNC.RECONVERGENT B1 ;  /* 0x0000000000017941 */ /* 0x000fea0003800200 */
.L_x_40:
[----:B------:R-:W-:-:S04]  /*2040*/  UIADD3 UR5, UPT, UPT, -UR4, 0x3e7, URZ ;  /* 0x000003e704057890 */ /* 0x000fc8000fffe1ff */
[----:B------:R-:W-:-:S09]  /*2050*/  ULOP3.LUT UP0, URZ, UR5, 0x7, URZ, 0xc0, !UPT ;  /* 0x0000000705ff7892 */ /* 0x000fd2000f80c0ff */
[----:B------:R-:W-:Y:S05]  /*2060*/  BRA.U !UP0, `(.L_x_43) ;  /* 0x0000000508347547 */ /* 0x000fea000b800000 */
[----:B------:R-:W-:Y:S02]  /*2070*/  ISETP.GE.U32.AND P2, PT, R10, 0x3, PT ;  /* 0x000000030a00780c */ /* 0x000fe40003f46070 */
[----:B------:R-:W-:-:S11]  /*2080*/  LOP3.LUT P1, RZ, R8, 0x3, RZ, 0xc0, !PT ;  /* 0x0000000308ff7812 */ /* 0x000fd6000782c0ff */
[----:B------:R-:W-:Y:S05]  /*2090*/  @!P2 BRA `(.L_x_44) ;  /* 0x00000000007ca947 */ /* 0x000fea0003800000 */
[----:B------:R-:W0:Y:S01]  /*20a0*/  LDCU.64 UR10, c[0x0][0x390] ;  /* 0x00007200ff0a77ac */ /* 0x000e220008000a00 */
[----:B----4-:R-:W-:Y:S02]  /*20b0*/  IADD3 R15, P3, PT, R14, UR7, RZ ;  /* 0x000000070e0f7c10 */ /* 0x010fe4000ff7e0ff */
[----:B------:R-:W-:Y:S01]  /*20c0*/  IADD3 R13, P2, PT, R9, R14, RZ ;  /* 0x0000000e090d7210 */ /* 0x000fe20007f5e0ff */
[----:B------:R-:W1:Y:S02]  /*20d0*/  LDCU.64 UR12, c[0x0][0x380] ;  /* 0x00007000ff0c77ac */ /* 0x000e640008000a00 */
[----:B------:R-:W-:Y:S01]  /*20e0*/  IMAD.X R22, RZ, RZ, RZ, P3 ;  /* 0x000000ffff167224 */ /* 0x000fe200018e06ff */
[----:B------:R-:W-:Y:S02]  /*20f0*/  IADD3.X R18, PT, PT, RZ, RZ, RZ, P2, !PT ;  /* 0x000000ffff127210 */ /* 0x000fe400017fe4ff */
[----:B0-----:R-:W-:Y:S02]  /*2100*/  LEA R16, P3, R15, UR10, 0x2 ;  /* 0x0000000a0f107c11 */ /* 0x001fe4000f8610ff */
[----:B-1----:R-:W-:-:S02]  /*2110*/  LEA R12, P2, R13, UR12, 0x2 ;  /* 0x0000000c0d0c7c11 */ /* 0x002fc4000f8410ff */
[----:B------:R-:W-:Y:S02]  /*2120*/  LEA.HI.X R17, R15, UR11, R22, 0x2, P3 ;  /* 0x0000000b0f117c11 */ /* 0x000fe400098f1416 */
[----:B------:R-:W-:Y:S01]  /*2130*/  LEA.HI.X R13, R13, UR13, R18, 0x2, P2 ;  /* 0x0000000d0d0d7c11 */ /* 0x000fe200090f1412 */
[----:B------:R-:W2:Y:S04]  /*2140*/  LDG.E R15, desc[UR8][R2.64] ;  /* 0x00000008020f7981 */ /* 0x000ea8000c1e1900 */
[----:B------:R-:W2:Y:S04]  /*2150*/  LDG.E R18, desc[UR8][R16.64+0x4] ;  /* 0x0000040810127981 */ /* 0x000ea8000c1e1900 */
[----:B------:R-:W2:Y:S04]  /*2160*/  LDG.E R22, desc[UR8][R12.64+0x4] ;  /* 0x000004080c167981 */ /* 0x000ea8000c1e1900 */
[----:B------:R-:W3:Y:S04]  /*2170*/  LDG.E R23, desc[UR8][R12.64+0x8] ;  /* 0x000008080c177981 */ /* 0x000ee8000c1e1900 */
        /* <DEDUP_REMOVED lines=10> */
[----:B----4-:R-:W-:-:S05]  /*2220*/  FFMA R23, -R18, R23, R25 ;  /* 0x0000001712177223 */ /* 0x010fca0000000119 */
[----:B------:R1:W-:Y:S04]  /*2230*/  STG.E desc[UR8][R12.64+0xc], R23 ;  /* 0x00000c170c007986 */ /* 0x0003e8000c101908 */
[----:B------:R-:W2:Y:S04]  /*2240*/  LDG.E R18, desc[UR8][R16.64+0x10] ;  /* 0x0000100810127981 */ /* 0x000ea8000c1e1900 */
[----:B0-----:R-:W2:Y:S01]  /*2250*/  LDG.E R15, desc[UR8][R2.64] ;  /* 0x00000008020f7981 */ /* 0x001ea2000c1e1900 */
[----:B------:R-:W-:Y:S01]  /*2260*/  IADD3 R14, PT, PT, R14, 0x4, RZ ;  /* 0x000000040e0e7810 */ /* 0x000fe20007ffe0ff */
[----:B--2---:R-:W-:-:S05]  /*2270*/  FFMA R15, -R15, R18, R22 ;  /* 0x000000120f0f7223 */ /* 0x004fca0000000116 */
[----:B------:R1:W-:Y:S02]  /*2280*/  STG.E desc[UR8][R12.64+0x10], R15 ;  /* 0x0000100f0c007986 */ /* 0x0003e4000c101908 */
.L_x_44:
[----:B------:R-:W-:Y:S05]  /*2290*/  @!P1 BRA `(.L_x_43) ;  /* 0x0000000000a89947 */ /* 0x000fea0003800000 */
[C---:B-1----:R-:W-:Y:S02]  /*22a0*/  LOP3.LUT R12, R5.reuse, 0x3, RZ, 0xc0, !PT ;  /* 0x00000003050c7812 */ /* 0x042fe400078ec0ff */
[----:B------:R-:W-:Y:S02]  /*22b0*/  LOP3.LUT R13, R5, 0x1, RZ, 0xc0, !PT ;  /* 0x00000001050d7812 */ /* 0x000fe400078ec0ff */
[----:B------:R-:W-:Y:S02]  /*22c0*/  ISETP.NE.AND P2, PT, R12, 0x2, PT ;  /* 0x000000020c00780c */ /* 0x000fe40003f45270 */
[----:B------:R-:W-:-:S11]  /*22d0*/  ISETP.NE.U32.AND P1, PT, R13, 0x1, PT ;  /* 0x000000010d00780c */ /* 0x000fd60003f25070 */
[----:B------:R-:W-:Y:S05]  /*22e0*/  @!P2 BRA `(.L_x_45) ;  /* 0x000000000054a947 */ /* 0x000fea0003800000 */
[----:B------:R-:W0:Y:S01]  /*22f0*/  LDCU.64 UR10, c[0x0][0x390] ;  /* 0x00007200ff0a77ac */ /* 0x000e220008000a00 */
[----:B------:R-:W-:Y:S02]  /*2300*/  IADD3 R13, P3, PT, R14, UR7, RZ ;  /* 0x000000070e0d7c10 */ /* 0x000fe4000ff7e0ff */
[----:B----4-:R-:W-:Y:S01]  /*2310*/  IADD3 R15, P2, PT, R9, R14, RZ ;  /* 0x0000000e090f7210 */ /* 0x010fe20007f5e0ff */
[----:B------:R-:W1:Y:S02]  /*2320*/  LDCU.64 UR12, c[0x0][0x380] ;  /* 0x00007000ff0c77ac */ /* 0x000e640008000a00 */
[----:B------:R-:W-:Y:S01]  /*2330*/  IMAD.X R18, RZ, RZ, RZ, P3 ;  /* 0x000000ffff127224 */ /* 0x000fe200018e06ff */
[----:B------:R-:W-:Y:S02]  /*2340*/  IADD3.X R22, PT, PT, RZ, RZ, RZ, P2, !PT ;  /* 0x000000ffff167210 */ /* 0x000fe400017fe4ff */
[----:B0-----:R-:W-:Y:S02]  /*2350*/  LEA R16, P3, R13, UR10, 0x2 ;  /* 0x0000000a0d107c11 */ /* 0x001fe4000f8610ff */
[----:B-1----:R-:W-:-:S02]  /*2360*/  LEA R12, P2, R15, UR12, 0x2 ;  /* 0x0000000c0f0c7c11 */ /* 0x002fc4000f8410ff */
[----:B------:R-:W-:Y:S02]  /*2370*/  LEA.HI.X R17, R13, UR11, R18, 0x2, P3 ;  /* 0x0000000b0d117c11 */ /* 0x000fe400098f1412 */
[----:B------:R-:W-:Y:S02]  /*2380*/  LEA.HI.X R13, R15, UR13, R22, 0x2, P2 ;  /* 0x0000000d0f0d7c11 */ /* 0x000fe400090f1416 */
[----:B------:R-:W2:Y:S04]  /*2390*/  LDG.E R15, desc[UR8][R2.64] ;  /* 0x00000008020f7981 */ /* 0x000ea8000c1e1900 */
[----:B------:R-:W2:Y:S04]  /*23a0*/  LDG.E R18, desc[UR8][R16.64+0x4] ;  /* 0x0000040810127981 */ /* 0x000ea8000c1e1900 */
[----:B------:R-:W2:Y:S04]  /*23b0*/  LDG.E R22, desc[UR8][R12.64+0x4] ;  /* 0x000004080c167981 */ /* 0x000ea8000c1e1900 */
[----:B------:R-:W3:Y:S01]  /*23c0*/  LDG.E R23, desc[UR8][R12.64+0x8] ;  /* 0x000008080c177981 */ /* 0x000ee2000c1e1900 */
[----:B--2---:R-:W-:-:S05]  /*23d0*/  FFMA R15, -R15, R18, R22 ;  /* 0x000000120f0f7223 */ /* 0x004fca0000000116 */
[----:B------:R0:W-:Y:S04]  /*23e0*/  STG.E desc[UR8][R12.64+0x4], R15 ;  /* 0x0000040f0c007986 */ /* 0x0001e8000c101908 */
[----:B------:R-:W3:Y:S04]  /*23f0*/  LDG.E R19, desc[UR8][R16.64+0x8] ;  /* 0x0000080810137981 */ /* 0x000ee8000c1e1900 */
[----:B------:R-:W3:Y:S01]  /*2400*/  LDG.E R18, desc[UR8][R2.64] ;  /* 0x0000000802127981 */ /* 0x000ee2000c1e1900 */
[----:B------:R-:W-:Y:S01]  /*2410*/  IADD3 R14, PT, PT, R14, 0x2, RZ ;  /* 0x000000020e0e7810 */ /* 0x000fe20007ffe0ff */
[----:B---3--:R-:W-:-:S05]  /*2420*/  FFMA R19, -R18, R19, R23 ;  /* 0x0000001312137223 */ /* 0x008fca0000000117 */
[----:B------:R0:W-:Y:S02]  /*2430*/  STG.E desc[UR8][R12.64+0x8], R19 ;  /* 0x000008130c007986 */ /* 0x0001e4000c101908 */
.L_x_45:
[----:B------:R-:W-:Y:S05]  /*2440*/  @!P1 BRA `(.L_x_43) ;  /* 0x00000000003c9947 */ /* 0x000fea0003800000 */
[----:B------:R-:W1:Y:S01]  /*2450*/  LDCU.64 UR10, c[0x0][0x390] ;  /* 0x00007200ff0a77ac */ /* 0x000e620008000a00 */
[----:B0-----:R-:W-:Y:S01]  /*2460*/  IADD3 R13, P1, PT, R14, UR7, RZ ;  /* 0x000000070e0d7c10 */ /* 0x001fe2000ff3e0ff */
[----:B------:R-:W2:Y:S01]  /*2470*/  LDG.E R2, desc[UR8][R2.64] ;  /* 0x0000000802027981 */ /* 0x000ea2000c1e1900 */
[----:B------:R-:W-:Y:S01]  /*2480*/  IADD3 R9, P2, PT, R9, R14, RZ ;  /* 0x0000000e09097210 */ /* 0x000fe20007f5e0ff */
[----:B------:R-:W0:Y:S02]  /*2490*/  LDCU.64 UR12, c[0x0][0x380] ;  /* 0x00007000ff0c77ac */ /* 0x000e240008000a00 */
[----:B------:R-:W-:Y:S01]  /*24a0*/  IMAD.X R18, RZ, RZ, RZ, P1 ;  /* 0x000000ffff127224 */ /* 0x000fe200008e06ff */
[----:B----4-:R-:W-:Y:S02]  /*24b0*/  IADD3.X R16, PT, PT, RZ, RZ, RZ, P2, !PT ;  /* 0x000000ffff107210 */ /* 0x010fe400017fe4ff */
[----:B-1----:R-:W-:Y:S02]  /*24c0*/  LEA R14, P1, R13, UR10, 0x2 ;  /* 0x0000000a0d0e7c11 */ /* 0x002fe4000f8210ff */
[----:B0-----:R-:W-:-:S02]  /*24d0*/  LEA R12, P2, R9, UR12, 0x2 ;  /* 0x0000000c090c7c11 */ /* 0x001fc4000f8410ff */
[----:B------:R-:W-:Y:S02]  /*24e0*/  LEA.HI.X R15, R13, UR11, R18, 0x2, P1 ;  /* 0x0000000b0d0f7c11 */ /* 0x000fe400088f1412 */
[----:B------:R-:W-:-:S04]  /*24f0*/  LEA.HI.X R13, R9, UR13, R16, 0x2, P2 ;  /* 0x0000000d090d7c11 */ /* 0x000fc800090f1410 */
[----:B------:R-:W2:Y:S04]  /*2500*/  LDG.E R15, desc[UR8][R14.64+0x4] ;  /* 0x000004080e0f7981 */ /* 0x000ea8000c1e1900 */
[----:B------:R-:W2:Y:S02]  /*2510*/  LDG.E R9, desc[UR8][R12.64+0x4] ;  /* 0x000004080c097981 */ /* 0x000ea4000c1e1900 */
[----:B--2---:R-:W-:-:S05]  /*2520*/  FFMA R9, -R2, R15, R9 ;  /* 0x0000000f02097223 */ /* 0x004fca0000000109 */
[----:B------:R2:W-:Y:S02]  /*2530*/  STG.E desc[UR8][R12.64+0x4], R9 ;  /* 0x000004090c007986 */ /* 0x0005e4000c101908 */
.L_x_43:
[----:B------:R-:W3:Y:S08]  /*2540*/  LDC.64 R2, c[0x0][0x380] ;  /* 0x0000e000ff027b82 */ /* 0x000ef00000000a00 */
[----:B012---:R-:W0:Y:S01]  /*2550*/  LDC.64 R12, c[0x0][0x390] ;  /* 0x0000e400ff0c7b82 */ /* 0x007e220000000a00 */
[----:B---3--:R-:W-:-:S06]  /*2560*/  IMAD.WIDE.U32 R2, R0, 0x4, R2 ;  /* 0x0000000400027825 */ /* 0x008fcc00078e0002 */
[----:B------:R-:W2:Y:S01]  /*2570*/  LDG.E R3, desc[UR8][R2.64] ;  /* 0x0000000802037981 */ /* 0x000ea2000c1e1900 */
[----:B0-----:R-:W-:-:S05]  /*2580*/  IMAD.WIDE.U32 R12, R0, 0x4, R12 ;  /* 0x00000004000c7825 */ /* 0x001fca00078e000c */
[----:B--2---:R0:W-:Y:S02]  /*2590*/  STG.E desc[UR8][R12.64], R3 ;  /* 0x000000030c007986 */ /* 0x0041e4000c101908 */
.L_x_39:
[----:B------:R-:W-:Y:S05]  /*25a0*/  BSYNC.RECONVERGENT B0 ;  /* 0x0000000000007941 */ /* 0x000fea0003800200 */
.L_x_38:
[----:B------:R-:W-:Y:S06]  /*25b0*/  BAR.SYNC.DEFER_BLOCKING 0x0 ;  /* 0x0000000000007b1d */ /* 0x000fec0000010000 */
[----:B------:R-:W-:Y:S05]  /*25c0*/  @P0 BRA `(.L_x_46) ;  /* 0xfffffff400900947 */ /* 0x000fea000383ffff */
.L_x_37:
[----:B------:R-:W-:Y:S01]  /*25d0*/  UIADD3 UR4, UPT, UPT, UR4, 0x1, URZ ;  /* 0x0000000104047890 */ /* 0x000fe2000fffe0ff */
[----:B------:R-:W-:Y:S01]  /*25e0*/  IADD3 R6, PT, PT, R6, 0x1, RZ ;  /* 0x0000000106067810 */ /* 0x000fe20007ffe0ff */
[----:B------:R-:W-:Y:S02]  /*25f0*/  VIADD R5, R5, 0x1 ;  /* 0x0000000105057836 */ /* 0x000fe40000000000 */
[----:B------:R-:W-:-:S09]  /*2600*/  UISETP.NE.AND UP0, UPT, UR4, 0x3e8, UPT ;  /* 0x000003e80400788c */ /* 0x000fd2000bf05270 */
[----:B------:R-:W-:Y:S05]  /*2610*/  BRA.U UP0, `(.L_x_47) ;  /* 0xffffffd900a07547 */ /* 0x000fea000b83ffff */
[----:B------:R-:W-:Y:S05]  /*2620*/  EXIT ;  /* 0x000000000000794d */ /* 0x000fea0003800000 */
        .weak           $__internal_0_$__cuda_sm3x_div_rn_noftz_f32_slowpath
        .type           $__internal_0_$__cuda_sm3x_div_rn_noftz_f32_slowpath,@function
        .size           $__internal_0_$__cuda_sm3x_div_rn_noftz_f32_slowpath,(.L_x_60 - $__internal_0_$__cuda_sm3x_div_rn_noftz_f32_slowpath)
$__internal_0_$__cuda_sm3x_div_rn_noftz_f32_slowpath:
[----:B------:R-:W-:Y:S01]  /*2630*/  SHF.R.U32.HI R23, RZ, 0x17, R0 ;  /* 0x00000017ff177819 */ /* 0x000fe20000011600 */
[----:B------:R-:W-:Y:S01]  /*2640*/  BSSY.RECONVERGENT B1, `(.L_x_48) ;  /* 0x0000063000017945 */ /* 0x000fe20003800200 */
[----:B------:R-:W-:Y:S02]  /*2650*/  SHF.R.U32.HI R26, RZ, 0x17, R3 ;  /* 0x00000017ff1a7819 */ /* 0x000fe40000011603 */
[----:B------:R-:W-:Y:S02]  /*2660*/  LOP3.LUT R23, R23, 0xff, RZ, 0xc0, !PT ;  /* 0x000000ff17177812 */ /* 0x000fe400078ec0ff */
[----:B------:R-:W-:Y:S02]  /*2670*/  LOP3.LUT R26, R26, 0xff, RZ, 0xc0, !PT ;  /* 0x000000ff1a1a7812 */ /* 0x000fe400078ec0ff */
[----:B------:R-:W-:Y:S02]  /*2680*/  IADD3 R27, PT, PT, R23, -0x1, RZ ;  /* 0xffffffff171b7810 */ /* 0x000fe40007ffe0ff */
[----:B------:R-:W-:-:S02]  /*2690*/  IADD3 R28, PT, PT, R26, -0x1, RZ ;  /* 0xffffffff1a1c7810 */ /* 0x000fc40007ffe0ff */
[----:B------:R-:W-:-:S04]  /*26a0*/  ISETP.GT.U32.AND P0, PT, R27, 0xfd, PT ;  /* 0x000000fd1b00780c */ /* 0x000fc80003f04070 */
[----:B------:R-:W-:-:S13]  /*26b0*/  ISETP.GT.U32.OR P0, PT, R28, 0xfd, P0 ;  /* 0x000000fd1c00780c */ /* 0x000fda0000704470 */
[----:B------:R-:W-:Y:S01]  /*26c0*/  @!P0 IMAD.MOV.U32 R22, RZ, RZ, RZ ;  /* 0x000000ffff168224 */ /* 0x000fe200078e00ff */
[----:B------:R-:W-:Y:S06]  /*26d0*/  @!P0 BRA `(.L_x_49) ;  /* 0x00000000005c8947 */ /* 0x000fec0003800000 */
[----:B------:R-:W-:Y:S02]  /*26e0*/  FSETP.GTU.FTZ.AND P0, PT, |R3|, +INF , PT ;  /* 0x7f8000000300780b */ /* 0x000fe40003f1c200 */
[----:B------:R-:W-:-:S04]  /*26f0*/  FSETP.GTU.FTZ.AND P1, PT, |R0|, +INF , PT ;  /* 0x7f8000000000780b */ /* 0x000fc80003f3c200 */
[----:B------:R-:W-:-:S13]  /*2700*/  PLOP3.LUT P0, PT, P0, P1, PT, 0xf8, 0x8f ;  /* 0x00000000008f781c */ /* 0x000fda0000703f70 */
[----:B------:R-:W-:Y:S05]  /*2710*/  @P0 BRA `(.L_x_50) ;  /* 0x0000000400500947 */ /* 0x000fea0003800000 */
[----:B------:R-:W-:-:S13]  /*2720*/  LOP3.LUT P0, RZ, R0, 0x7fffffff, R3, 0xc8, !PT ;  /* 0x7fffffff00ff7812 */ /* 0x000fda000780c803 */
[----:B------:R-:W-:Y:S05]  /*2730*/  @!P0 BRA `(.L_x_51) ;  /* 0x0000000400408947 */ /* 0x000fea0003800000 */
[C---:B------:R-:W-:Y:S02]  /*2740*/  FSETP.NEU.FTZ.AND P3, PT, |R3|.reuse, +INF , PT ;  /* 0x7f8000000300780b */ /* 0x040fe40003f7d200 */
[----:B------:R-:W-:Y:S02]  /*2750*/  FSETP.NEU.FTZ.AND P1, PT, |R0|, +INF , PT ;  /* 0x7f8000000000780b */ /* 0x000fe40003f3d200 */
[----:B------:R-:W-:-:S11]  /*2760*/  FSETP.NEU.FTZ.AND P0, PT, |R3|, +INF , PT ;  /* 0x7f8000000300780b */ /* 0x000fd60003f1d200 */
[----:B------:R-:W-:Y:S05]  /*2770*/  @!P1 BRA !P3, `(.L_x_51) ;  /* 0x0000000400309947 */ /* 0x000fea0005800000 */
[----:B------:R-:W-:-:S04]  /*2780*/  LOP3.LUT P3, RZ, R3, 0x7fffffff, RZ, 0xc0, !PT ;  /* 0x7fffffff03ff7812 */ /* 0x000fc8000786c0ff */
[----:B------:R-:W-:-:S13]  /*2790*/  PLOP3.LUT P1, PT, P1, P3, PT, 0x2f, 0xf2 ;  /* 0x0000000000f2781c */ /* 0x000fda0000f26577 */
[----:B------:R-:W-:Y:S05]  /*27a0*/  @P1 BRA `(.L_x_52) ;  /* 0x00000004001c1947 */ /* 0x000fea0003800000 */
[----:B------:R-:W-:-:S04]  /*27b0*/  LOP3.LUT P1, RZ, R0, 0x7fffffff, RZ, 0xc0, !PT ;  /* 0x7fffffff00ff7812 */ /* 0x000fc8000782c0ff */
[----:B------:R-:W-:-:S13]  /*27c0*/  PLOP3.LUT P0, PT, P0, P1, PT, 0x2f, 0xf2 ;  /* 0x0000000000f2781c */ /* 0x000fda0000702577 */
[----:B------:R-:W-:Y:S05]  /*27d0*/  @P0 BRA `(.L_x_53) ;  /* 0x0000000400040947 */ /* 0x000fea0003800000 */
[----:B------:R-:W-:Y:S02]  /*27e0*/  ISETP.GE.AND P0, PT, R28, RZ, PT ;  /* 0x000000ff1c00720c */ /* 0x000fe40003f06270 */
[----:B------:R-:W-:-:S11]  /*27f0*/  ISETP.GE.AND P1, PT, R27, RZ, PT ;  /* 0x000000ff1b00720c */ /* 0x000fd60003f26270 */
[----:B------:R-:W-:Y:S01]  /*2800*/  @P0 MOV R22, RZ ;  /* 0x000000ff00160202 */ /* 0x000fe20000000f00 */
[----:B------:R-:W-:Y:S01]  /*2810*/  @!P0 FFMA R3, R3, 1.84467440737095516160e+19, RZ ;  /* 0x5f80000003038823 */ /* 0x000fe200000000ff */
[----:B------:R-:W-:Y:S01]  /*2820*/  @!P0 MOV R22, 0xffffffc0 ;  /* 0xffffffc000168802 */ /* 0x000fe20000000f00 */
[----:B------:R-:W-:-:S04]  /*2830*/  @!P1 FFMA R0, R0, 1.84467440737095516160e+19, RZ ;  /* 0x5f80000000009823 */ /* 0x000fc800000000ff */
[----:B------:R-:W-:-:S07]  /*2840*/  @!P1 VIADD R22, R22, 0x40 ;  /* 0x0000004016169836 */ /* 0x000fce0000000000 */
.L_x_49:
[----:B------:R-:W-:Y:S01]  /*2850*/  LEA R27, R23, 0xc0800000, 0x17 ;  /* 0xc0800000171b7811 */ /* 0x000fe200078eb8ff */
[----:B------:R-:W-:Y:S01]  /*2860*/  BSSY.RECONVERGENT B2, `(.L_x_54) ;  /* 0x0000036000027945 */ /* 0x000fe20003800200 */
[----:B------:R-:W-:Y:S02]  /*2870*/  IADD3 R26, PT, PT, R26, -0x7f, RZ ;  /* 0xffffff811a1a7810 */ /* 0x000fe40007ffe0ff */
[----:B------:R-:W-:Y:S02]  /*2880*/  IADD3 R28, PT, PT, -R27, R0, RZ ;  /* 0x000000001b1c7210 */ /* 0x000fe40007ffe1ff */
[C---:B------:R-:W-:Y:S01]  /*2890*/  IADD3 R23, PT, PT, R26.reuse, 0x7f, -R23 ;  /* 0x0000007f1a177810 */ /* 0x040fe20007ffe817 */
[----:B------:R-:W-:Y:S01]  /*28a0*/  IMAD R0, R26, -0x800000, R3 ;  /* 0xff8000001a007824 */ /* 0x000fe200078e0203 */
[----:B------:R-:W0:Y:S01]  /*28b0*/  MUFU.RCP R27, R28 ;  /* 0x0000001c001b7308 */ /* 0x000e220000001000 */
[----:B------:R-:W-:Y:S02]  /*28c0*/  FADD.FTZ R29, -R28, -RZ ;  /* 0x800000ff1c1d7221 */ /* 0x000fe40000010100 */
[----:B------:R-:W-:-:S02]  /*28d0*/  IMAD.IADD R22, R23, 0x1, R22 ;  /* 0x0000000117167824 */ /* 0x000fc400078e0216 */
[----:B0-----:R-:W-:-:S04]  /*28e0*/  FFMA R26, R27, R29, 1 ;  /* 0x3f8000001b1a7423 */ /* 0x001fc8000000001d */
[----:B------:R-:W-:-:S04]  /*28f0*/  FFMA R27, R27, R26, R27 ;  /* 0x0000001a1b1b7223 */ /* 0x000fc8000000001b */
[----:B------:R-:W-:-:S04]  /*2900*/  FFMA R30, R0, R27, RZ ;  /* 0x0000001b001e7223 */ /* 0x000fc800000000ff */
[----:B------:R-:W-:-:S04]  /*2910*/  FFMA R26, R29, R30, R0 ;  /* 0x0000001e1d1a7223 */ /* 0x000fc80000000000 */
[----:B------:R-:W-:-:S04]  /*2920*/  FFMA R26, R27, R26, R30 ;  /* 0x0000001a1b1a7223 */ /* 0x000fc8000000001e */
[----:B------:R-:W-:-:S04]  /*2930*/  FFMA R29, R29, R26, R0 ;  /* 0x0000001a1d1d7223 */ /* 0x000fc80000000000 */
[----:B------:R-:W-:-:S05]  /*2940*/  FFMA R3, R27, R29, R26 ;  /* 0x0000001d1b037223 */ /* 0x000fca000000001a */
[----:B------:R-:W-:-:S04]  /*2950*/  SHF.R.U32.HI R23, RZ, 0x17, R3 ;  /* 0x00000017ff177819 */ /* 0x000fc80000011603 */
[----:B------:R-:W-:-:S04]  /*2960*/  LOP3.LUT R23, R23, 0xff, RZ, 0xc0, !PT ;  /* 0x000000ff17177812 */ /* 0x000fc800078ec0ff */
[----:B------:R-:W-:-:S04]  /*2970*/  IADD3 R0, PT, PT, R23, R22, RZ ;  /* 0x0000001617007210 */ /* 0x000fc80007ffe0ff */
[----:B------:R-:W-:-:S04]  /*2980*/  IADD3 R23, PT, PT, R0, -0x1, RZ ;  /* 0xffffffff00177810 */ /* 0x000fc80007ffe0ff */
[----:B------:R-:W-:-:S13]  /*2990*/  ISETP.GE.U32.AND P0, PT, R23, 0xfe, PT ;  /* 0x000000fe1700780c */ /* 0x000fda0003f06070 */
[----:B------:R-:W-:Y:S05]  /*29a0*/  @!P0 BRA `(.L_x_55) ;  /* 0x0000000000808947 */ /* 0x000fea0003800000 */
[----:B------:R-:W-:-:S13]  /*29b0*/  ISETP.GT.AND P0, PT, R0, 0xfe, PT ;  /* 0x000000fe0000780c */ /* 0x000fda0003f04270 */
[----:B------:R-:W-:Y:S05]  /*29c0*/  @P0 BRA `(.L_x_56) ;  /* 0x00000000006c0947 */ /* 0x000fea0003800000 */
[----:B------:R-:W-:-:S13]  /*29d0*/  ISETP.GE.AND P0, PT, R0, 0x1, PT ;  /* 0x000000010000780c */ /* 0x000fda0003f06270 */
[----:B------:R-:W-:Y:S05]  /*29e0*/  @P0 BRA `(.L_x_57) ;  /* 0x0000000000740947 */ /* 0x000fea0003800000 */
[----:B------:R-:W-:Y:S02]  /*29f0*/  ISETP.GE.AND P0, PT, R0, -0x18, PT ;  /* 0xffffffe80000780c */ /* 0x000fe40003f06270 */
[----:B------:R-:W-:-:S11]  /*2a00*/  LOP3.LUT R3, R3, 0x80000000, RZ, 0xc0, !PT ;  /* 0x8000000003037812 */ /* 0x000fd600078ec0ff */
[----:B------:R-:W-:Y:S05]  /*2a10*/  @!P0 BRA `(.L_x_57) ;  /* 0x0000000000688947 */ /* 0x000fea0003800000 */
[CCC-:B------:R-:W-:Y:S01]  /*2a20*/  FFMA.RP R22, R27.reuse, R29.reuse, R26.reuse ;  /* 0x0000001d1b167223 */ /* 0x1c0fe2000000801a */
[CCC-:B------:R-:W-:Y:S01]  /*2a30*/  FFMA.RM R23, R27.reuse, R29.reuse, R26.reuse ;  /* 0x0000001d1b177223 */ /* 0x1c0fe2000000401a */
[----:B------:R-:W-:Y:S01]  /*2a40*/  FFMA.RZ R26, R27, R29, R26 ;  /* 0x0000001d1b1a7223 */ /* 0x000fe2000000c01a */
[C---:B------:R-:W-:Y:S02]  /*2a50*/  ISETP.NE.AND P3, PT, R0.reuse, RZ, PT ;  /* 0x000000ff0000720c */ /* 0x040fe40003f65270 */
[----:B------:R-:W-:Y:S02]  /*2a60*/  ISETP.NE.AND P1, PT, R0, RZ, PT ;  /* 0x000000ff0000720c */ /* 0x000fe40003f25270 */
[----:B------:R-:W-:Y:S02]  /*2a70*/  LOP3.LUT R26, R26, 0x7fffff, RZ, 0xc0, !PT ;  /* 0x007fffff1a1a7812 */ /* 0x000fe400078ec0ff */
[----:B------:R-:W-:Y:S01]  /*2a80*/  FSETP.NEU.FTZ.AND P0, PT, R22, R23, PT ;  /* 0x000000171600720b */ /* 0x000fe20003f1d000 */
[----:B------:R-:W-:Y:S01]  /*2a90*/  VIADD R22, R0, 0x20 ;  /* 0x0000002000167836 */ /* 0x000fe20000000000 */
[----:B------:R-:W-:-:S02]  /*2aa0*/  LOP3.LUT R23, R26, 0x800000, RZ, 0xfc, !PT ;  /* 0x008000001a177812 */ /* 0x000fc400078efcff */
[----:B------:R-:W-:Y:S02]  /*2ab0*/  IADD3 R0, PT, PT, -R0, RZ, RZ ;  /* 0x000000ff00007210 */ /* 0x000fe40007ffe1ff */
[----:B------:R-:W-:Y:S02]  /*2ac0*/  SHF.L.U32 R22, R23, R22, RZ ;  /* 0x0000001617167219 */ /* 0x000fe400000006ff */
[----:B------:R-:W-:Y:S02]  /*2ad0*/  SEL R0, R0, RZ, P3 ;  /* 0x000000ff00007207 */ /* 0x000fe40001800000 */
[----:B------:R-:W-:Y:S02]  /*2ae0*/  ISETP.NE.AND P1, PT, R22, RZ, P1 ;  /* 0x000000ff1600720c */ /* 0x000fe40000f25270 */
[----:B------:R-:W-:Y:S02]  /*2af0*/  SHF.R.U32.HI R23, RZ, R0, R23 ;  /* 0x00000000ff177219 */ /* 0x000fe40000011617 */
[----:B------:R-:W-:-:S02]  /*2b00*/  PLOP3.LUT P0, PT, P0, P1, PT, 0xf8, 0x8f ;  /* 0x00000000008f781c */ /* 0x000fc40000703f70 */
[----:B------:R-:W-:Y:S02]  /*2b10*/  SHF.R.U32.HI R22, RZ, 0x1, R23 ;  /* 0x00000001ff167819 */ /* 0x000fe40000011617 */
[----:B------:R-:W-:-:S04]  /*2b20*/  SEL R27, RZ, 0x1, !P0 ;  /* 0x00000001ff1b7807 */ /* 0x000fc80004000000 */
[----:B------:R-:W-:-:S04]  /*2b30*/  LOP3.LUT R0, R27, 0x1, R22, 0xf8, !PT ;  /* 0x000000011b007812 */ /* 0x000fc800078ef816 */
[----:B------:R-:W-:-:S04]  /*2b40*/  LOP3.LUT R23, R0, R23, RZ, 0xc0, !PT ;  /* 0x0000001700177212 */ /* 0x000fc800078ec0ff */
[----:B------:R-:W-:-:S04]  /*2b50*/  IADD3 R22, PT, PT, R22, R23, RZ ;  /* 0x0000001716167210 */ /* 0x000fc80007ffe0ff */
[----:B------:R-:W-:Y:S01]  /*2b60*/  LOP3.LUT R3, R22, R3, RZ, 0xfc, !PT ;  /* 0x0000000316037212 */ /* 0x000fe200078efcff */
[----:B------:R-:W-:Y:S06]  /*2b70*/  BRA `(.L_x_57) ;  /* 0x0000000000107947 */ /* 0x000fec0003800000 */
.L_x_56:
[----:B------:R-:W-:-:S04]  /*2b80*/  LOP3.LUT R3, R3, 0x80000000, RZ, 0xc0, !PT ;  /* 0x8000000003037812 */ /* 0x000fc800078ec0ff */
[----:B------:R-:W-:Y:S01]  /*2b90*/  LOP3.LUT R3, R3, 0x7f800000, RZ, 0xfc, !PT ;  /* 0x7f80000003037812 */ /* 0x000fe200078efcff */
[----:B------:R-:W-:Y:S06]  /*2ba0*/  BRA `(.L_x_57) ;  /* 0x0000000000047947 */ /* 0x000fec0003800000 */
.L_x_55:
[----:B------:R-:W-:-:S07]  /*2bb0*/  IMAD R3, R22, 0x800000, R3 ;  /* 0x0080000016037824 */ /* 0x000fce00078e0203 */
.L_x_57:
[----:B------:R-:W-:Y:S05]  /*2bc0*/  BSYNC.RECONVERGENT B2 ;  /* 0x0000000000027941 */ /* 0x000fea0003800200 */
.L_x_54:
[----:B------:R-:W-:Y:S01]  /*2bd0*/  MOV R0, R3 ;  /* 0x0000000300007202 */ /* 0x000fe20000000f00 */
[----:B------:R-:W-:Y:S06]  /*2be0*/  BRA `(.L_x_58) ;  /* 0x0000000000207947 */ /* 0x000fec0003800000 */
.L_x_53:
[----:B------:R-:W-:-:S04]  /*2bf0*/  LOP3.LUT R0, R0, 0x80000000, R3, 0x48, !PT ;  /* 0x8000000000007812 */ /* 0x000fc800078e4803 */
[----:B------:R-:W-:Y:S01]  /*2c00*/  LOP3.LUT R0, R0, 0x7f800000, RZ, 0xfc, !PT ;  /* 0x7f80000000007812 */ /* 0x000fe200078efcff */
[----:B------:R-:W-:Y:S06]  /*2c10*/  BRA `(.L_x_58) ;  /* 0x0000000000147947 */ /* 0x000fec0003800000 */
.L_x_52:
[----:B------:R-:W-:Y:S01]  /*2c20*/  LOP3.LUT R0, R0, 0x80000000, R3, 0x48, !PT ;  /* 0x8000000000007812 */ /* 0x000fe200078e4803 */
[----:B------:R-:W-:Y:S06]  /*2c30*/  BRA `(.L_x_58) ;  /* 0x00000000000c7947 */ /* 0x000fec0003800000 */
.L_x_51:
[----:B------:R-:W0:Y:S01]  /*2c40*/  MUFU.RSQ R0, -QNAN ;  /* 0xffc0000000007908 */ /* 0x000e220000001400 */
[----:B------:R-:W-:Y:S05]  /*2c50*/  BRA `(.L_x_58) ;  /* 0x0000000000047947 */ /* 0x000fea0003800000 */
.L_x_50:
[----:B------:R-:W-:-:S07]  /*2c60*/  FADD.FTZ R0, R3, R0 ;  /* 0x0000000003007221 */ /* 0x000fce0000010000 */
.L_x_58:
[----:B------:R-:W-:Y:S05]  /*2c70*/  BSYNC.RECONVERGENT B1 ;  /* 0x0000000000017941 */ /* 0x000fea0003800200 */
.L_x_48:
[----:B------:R-:W-:-:S04]  /*2c80*/  HFMA2 R3, -RZ, RZ, 0, 0 ;  /* 0x00000000ff037431 */ /* 0x000fc800000001ff */
[----:B0-----:R-:W-:Y:S05]  /*2c90*/  RET.REL.NODEC R2 `(_Z16LU_decompositionPfS_S_) ;  /* 0xffffffd002d87950 */ /* 0x001fea0003c3ffff */
.L_x_59:
[----:B------:R-:W-:-:S00]  /*2ca0*/  BRA `(.L_x_59) ;  /* 0xfffffffc00fc7947 */ /* 0x000fc0000383ffff */
[----:B------:R-:W-:-:S00]  /*2cb0*/  NOP ;  /* 0x0000000000007918 */ /* 0x000fc00000000000 */
        /* <DEDUP_REMOVED lines=12> */
.L_x_60:


//--------------------- .nv.shared.reserved.0     --------------------------
	.section	.nv.shared.reserved.0,"aw",@nobits
	.weak		__nv_reservedSMEM_offset_0_alias
	.size		__nv_reservedSMEM_offset_0_alias, 0, 64
	.other		__nv_reservedSMEM_offset_0_alias,@"STO_CUDA_RESERVED_SHARED STV_DEFAULT"
__nv_reservedSMEM_offset_0_alias:
	.zero		0
	.zero		64


//--------------------- .nv.constant0._Z16LU_decompositionPfS_S_ --------------------------
	.section	.nv.constant0._Z16LU_decompositionPfS_S_,"a",@progbits
	.sectionflags	@""
	.align	4
.nv.constant0._Z16LU_decompositionPfS_S_:
	.zero		920


//--------------------- SYMBOLS --------------------------

	.type		.nv.reservedSmem.offset0,@object
	.size		.nv.reservedSmem.offset0,0x4
